//
// Generated by NVIDIA NVVM Compiler
//
// Compiler Build ID: CL-36424714
// Cuda compilation tools, release 13.0, V13.0.88
// Based on NVVM 20.0.0
//

.version 9.0
.target sm_100
.address_size 64

	// .globl	_Z7init_W1Pdii
.global .align 4 .b8 precalc_xorwow_matrix[102400];
.global .align 4 .b8 precalc_xorwow_offset_matrix[102400];
.global .align 4 .b8 mrg32k3aM1[2304];
.global .align 4 .b8 mrg32k3aM2[2304];
.global .align 4 .b8 mrg32k3aM1SubSeq[2016];
.global .align 4 .b8 mrg32k3aM2SubSeq[2016];
.global .align 4 .b8 mrg32k3aM1Seq[2304];
.global .align 4 .b8 mrg32k3aM2Seq[2304];
.const .align 8 .b8 __cr_lgamma_table[72];

.visible .entry _Z7init_W1Pdii(
	.param .u64 .ptr .align 1 _Z7init_W1Pdii_param_0,
	.param .u32 _Z7init_W1Pdii_param_1,
	.param .u32 _Z7init_W1Pdii_param_2
)
{
	.local .align 8 .b8 	__local_depot0[48];
	.reg .b64 	%SP;
	.reg .b64 	%SPL;
	.reg .pred 	%p<64>;
	.reg .b32 	%r<1210>;
	.reg .b64 	%rd<30>;
	.reg .b64 	%fd<5>;

	mov.u64 	%SPL, __local_depot0;
	ld.param.u64 	%rd10, [_Z7init_W1Pdii_param_0];
	ld.param.u32 	%r541, [_Z7init_W1Pdii_param_1];
	ld.param.u32 	%r542, [_Z7init_W1Pdii_param_2];
	mov.u32 	%r543, %ctaid.x;
	mov.u32 	%r544, %ntid.x;
	mov.u32 	%r545, %tid.x;
	mad.lo.s32 	%r1, %r543, %r544, %r545;
	mul.lo.s32 	%r546, %r542, %r541;
	setp.ge.s32 	%p1, %r1, %r546;
	@%p1 bra 	$L__BB0_117;
	add.u64 	%rd1, %SPL, 0;
	cvt.s64.s32 	%rd2, %r1;
	mov.b32 	%r944, 1593684748;
	mov.b32 	%r550, 832094735;
	st.local.v2.u32 	[%rd1], {%r550, %r944};
	mov.b32 	%r551, -123459836;
	mov.b32 	%r943, 1111207954;
	st.local.v2.u32 	[%rd1+8], {%r943, %r551};
	mov.b32 	%r940, 1476011280;
	mov.b32 	%r552, -589760388;
	st.local.v2.u32 	[%rd1+16], {%r552, %r940};
	setp.eq.s32 	%p2, %r1, 0;
	@%p2 bra 	$L__BB0_116;
	mov.b32 	%r927, 0;
	mov.b32 	%r944, 1593684748;
	mov.b32 	%r943, 1111207954;
	mov.b32 	%r940, 1476011280;
	mov.u64 	%rd13, precalc_xorwow_matrix;
	mov.u64 	%rd29, %rd2;
$L__BB0_3:
	mov.u64 	%rd3, %rd29;
	and.b64  	%rd4, %rd3, 3;
	setp.eq.s64 	%p3, %rd4, 0;
	@%p3 bra 	$L__BB0_115;
	mul.wide.u32 	%rd12, %r927, 3200;
	add.s64 	%rd5, %rd13, %rd12;
	mov.b32 	%r940, 0;
	mov.u32 	%r941, %r940;
	mov.u32 	%r942, %r940;
	mov.u32 	%r943, %r940;
	mov.u32 	%r944, %r940;
	mov.u32 	%r933, %r940;
$L__BB0_5:
	mul.wide.u32 	%rd14, %r933, 4;
	add.s64 	%rd15, %rd1, %rd14;
	ld.local.u32 	%r12, [%rd15+4];
	shl.b32 	%r13, %r933, 5;
	mov.b32 	%r939, 0;
$L__BB0_6:
	.pragma "nounroll";
	shr.u32 	%r559, %r12, %r939;
	and.b32  	%r560, %r559, 1;
	setp.eq.b32 	%p4, %r560, 1;
	not.pred 	%p5, %p4;
	add.s32 	%r561, %r13, %r939;
	mul.lo.s32 	%r562, %r561, 5;
	mul.wide.u32 	%rd16, %r562, 4;
	add.s64 	%rd6, %rd5, %rd16;
	@%p5 bra 	$L__BB0_8;
	ld.global.u32 	%r563, [%rd6];
	xor.b32  	%r944, %r944, %r563;
	ld.global.u32 	%r564, [%rd6+4];
	xor.b32  	%r943, %r943, %r564;
	ld.global.u32 	%r565, [%rd6+8];
	xor.b32  	%r942, %r942, %r565;
	ld.global.u32 	%r566, [%rd6+12];
	xor.b32  	%r941, %r941, %r566;
	ld.global.u32 	%r567, [%rd6+16];
	xor.b32  	%r940, %r940, %r567;
$L__BB0_8:
	and.b32  	%r569, %r559, 2;
	setp.eq.s32 	%p6, %r569, 0;
	@%p6 bra 	$L__BB0_10;
	ld.global.u32 	%r570, [%rd6+20];
	xor.b32  	%r944, %r944, %r570;
	ld.global.u32 	%r571, [%rd6+24];
	xor.b32  	%r943, %r943, %r571;
	ld.global.u32 	%r572, [%rd6+28];
	xor.b32  	%r942, %r942, %r572;
	ld.global.u32 	%r573, [%rd6+32];
	xor.b32  	%r941, %r941, %r573;
	ld.global.u32 	%r574, [%rd6+36];
	xor.b32  	%r940, %r940, %r574;
$L__BB0_10:
	and.b32  	%r576, %r559, 4;
	setp.eq.s32 	%p7, %r576, 0;
	@%p7 bra 	$L__BB0_12;
	ld.global.u32 	%r577, [%rd6+40];
	xor.b32  	%r944, %r944, %r577;
	ld.global.u32 	%r578, [%rd6+44];
	xor.b32  	%r943, %r943, %r578;
	ld.global.u32 	%r579, [%rd6+48];
	xor.b32  	%r942, %r942, %r579;
	ld.global.u32 	%r580, [%rd6+52];
	xor.b32  	%r941, %r941, %r580;
	ld.global.u32 	%r581, [%rd6+56];
	xor.b32  	%r940, %r940, %r581;
$L__BB0_12:
	and.b32  	%r583, %r559, 8;
	setp.eq.s32 	%p8, %r583, 0;
	@%p8 bra 	$L__BB0_14;
	ld.global.u32 	%r584, [%rd6+60];
	xor.b32  	%r944, %r944, %r584;
	ld.global.u32 	%r585, [%rd6+64];
	xor.b32  	%r943, %r943, %r585;
	ld.global.u32 	%r586, [%rd6+68];
	xor.b32  	%r942, %r942, %r586;
	ld.global.u32 	%r587, [%rd6+72];
	xor.b32  	%r941, %r941, %r587;
	ld.global.u32 	%r588, [%rd6+76];
	xor.b32  	%r940, %r940, %r588;
$L__BB0_14:
	and.b32  	%r590, %r559, 16;
	setp.eq.s32 	%p9, %r590, 0;
	@%p9 bra 	$L__BB0_16;
	ld.global.u32 	%r591, [%rd6+80];
	xor.b32  	%r944, %r944, %r591;
	ld.global.u32 	%r592, [%rd6+84];
	xor.b32  	%r943, %r943, %r592;
	ld.global.u32 	%r593, [%rd6+88];
	xor.b32  	%r942, %r942, %r593;
	ld.global.u32 	%r594, [%rd6+92];
	xor.b32  	%r941, %r941, %r594;
	ld.global.u32 	%r595, [%rd6+96];
	xor.b32  	%r940, %r940, %r595;
$L__BB0_16:
	and.b32  	%r597, %r559, 32;
	setp.eq.s32 	%p10, %r597, 0;
	@%p10 bra 	$L__BB0_18;
	ld.global.u32 	%r598, [%rd6+100];
	xor.b32  	%r944, %r944, %r598;
	ld.global.u32 	%r599, [%rd6+104];
	xor.b32  	%r943, %r943, %r599;
	ld.global.u32 	%r600, [%rd6+108];
	xor.b32  	%r942, %r942, %r600;
	ld.global.u32 	%r601, [%rd6+112];
	xor.b32  	%r941, %r941, %r601;
	ld.global.u32 	%r602, [%rd6+116];
	xor.b32  	%r940, %r940, %r602;
$L__BB0_18:
	and.b32  	%r604, %r559, 64;
	setp.eq.s32 	%p11, %r604, 0;
	@%p11 bra 	$L__BB0_20;
	ld.global.u32 	%r605, [%rd6+120];
	xor.b32  	%r944, %r944, %r605;
	ld.global.u32 	%r606, [%rd6+124];
	xor.b32  	%r943, %r943, %r606;
	ld.global.u32 	%r607, [%rd6+128];
	xor.b32  	%r942, %r942, %r607;
	ld.global.u32 	%r608, [%rd6+132];
	xor.b32  	%r941, %r941, %r608;
	ld.global.u32 	%r609, [%rd6+136];
	xor.b32  	%r940, %r940, %r609;
$L__BB0_20:
	and.b32  	%r611, %r559, 128;
	setp.eq.s32 	%p12, %r611, 0;
	@%p12 bra 	$L__BB0_22;
	ld.global.u32 	%r612, [%rd6+140];
	xor.b32  	%r944, %r944, %r612;
	ld.global.u32 	%r613, [%rd6+144];
	xor.b32  	%r943, %r943, %r613;
	ld.global.u32 	%r614, [%rd6+148];
	xor.b32  	%r942, %r942, %r614;
	ld.global.u32 	%r615, [%rd6+152];
	xor.b32  	%r941, %r941, %r615;
	ld.global.u32 	%r616, [%rd6+156];
	xor.b32  	%r940, %r940, %r616;
$L__BB0_22:
	and.b32  	%r618, %r559, 256;
	setp.eq.s32 	%p13, %r618, 0;
	@%p13 bra 	$L__BB0_24;
	ld.global.u32 	%r619, [%rd6+160];
	xor.b32  	%r944, %r944, %r619;
	ld.global.u32 	%r620, [%rd6+164];
	xor.b32  	%r943, %r943, %r620;
	ld.global.u32 	%r621, [%rd6+168];
	xor.b32  	%r942, %r942, %r621;
	ld.global.u32 	%r622, [%rd6+172];
	xor.b32  	%r941, %r941, %r622;
	ld.global.u32 	%r623, [%rd6+176];
	xor.b32  	%r940, %r940, %r623;
$L__BB0_24:
	and.b32  	%r625, %r559, 512;
	setp.eq.s32 	%p14, %r625, 0;
	@%p14 bra 	$L__BB0_26;
	ld.global.u32 	%r626, [%rd6+180];
	xor.b32  	%r944, %r944, %r626;
	ld.global.u32 	%r627, [%rd6+184];
	xor.b32  	%r943, %r943, %r627;
	ld.global.u32 	%r628, [%rd6+188];
	xor.b32  	%r942, %r942, %r628;
	ld.global.u32 	%r629, [%rd6+192];
	xor.b32  	%r941, %r941, %r629;
	ld.global.u32 	%r630, [%rd6+196];
	xor.b32  	%r940, %r940, %r630;
$L__BB0_26:
	and.b32  	%r632, %r559, 1024;
	setp.eq.s32 	%p15, %r632, 0;
	@%p15 bra 	$L__BB0_28;
	ld.global.u32 	%r633, [%rd6+200];
	xor.b32  	%r944, %r944, %r633;
	ld.global.u32 	%r634, [%rd6+204];
	xor.b32  	%r943, %r943, %r634;
	ld.global.u32 	%r635, [%rd6+208];
	xor.b32  	%r942, %r942, %r635;
	ld.global.u32 	%r636, [%rd6+212];
	xor.b32  	%r941, %r941, %r636;
	ld.global.u32 	%r637, [%rd6+216];
	xor.b32  	%r940, %r940, %r637;
$L__BB0_28:
	and.b32  	%r639, %r559, 2048;
	setp.eq.s32 	%p16, %r639, 0;
	@%p16 bra 	$L__BB0_30;
	ld.global.u32 	%r640, [%rd6+220];
	xor.b32  	%r944, %r944, %r640;
	ld.global.u32 	%r641, [%rd6+224];
	xor.b32  	%r943, %r943, %r641;
	ld.global.u32 	%r642, [%rd6+228];
	xor.b32  	%r942, %r942, %r642;
	ld.global.u32 	%r643, [%rd6+232];
	xor.b32  	%r941, %r941, %r643;
	ld.global.u32 	%r644, [%rd6+236];
	xor.b32  	%r940, %r940, %r644;
$L__BB0_30:
	and.b32  	%r646, %r559, 4096;
	setp.eq.s32 	%p17, %r646, 0;
	@%p17 bra 	$L__BB0_32;
	ld.global.u32 	%r647, [%rd6+240];
	xor.b32  	%r944, %r944, %r647;
	ld.global.u32 	%r648, [%rd6+244];
	xor.b32  	%r943, %r943, %r648;
	ld.global.u32 	%r649, [%rd6+248];
	xor.b32  	%r942, %r942, %r649;
	ld.global.u32 	%r650, [%rd6+252];
	xor.b32  	%r941, %r941, %r650;
	ld.global.u32 	%r651, [%rd6+256];
	xor.b32  	%r940, %r940, %r651;
$L__BB0_32:
	and.b32  	%r653, %r559, 8192;
	setp.eq.s32 	%p18, %r653, 0;
	@%p18 bra 	$L__BB0_34;
	ld.global.u32 	%r654, [%rd6+260];
	xor.b32  	%r944, %r944, %r654;
	ld.global.u32 	%r655, [%rd6+264];
	xor.b32  	%r943, %r943, %r655;
	ld.global.u32 	%r656, [%rd6+268];
	xor.b32  	%r942, %r942, %r656;
	ld.global.u32 	%r657, [%rd6+272];
	xor.b32  	%r941, %r941, %r657;
	ld.global.u32 	%r658, [%rd6+276];
	xor.b32  	%r940, %r940, %r658;
$L__BB0_34:
	and.b32  	%r660, %r559, 16384;
	setp.eq.s32 	%p19, %r660, 0;
	@%p19 bra 	$L__BB0_36;
	ld.global.u32 	%r661, [%rd6+280];
	xor.b32  	%r944, %r944, %r661;
	ld.global.u32 	%r662, [%rd6+284];
	xor.b32  	%r943, %r943, %r662;
	ld.global.u32 	%r663, [%rd6+288];
	xor.b32  	%r942, %r942, %r663;
	ld.global.u32 	%r664, [%rd6+292];
	xor.b32  	%r941, %r941, %r664;
	ld.global.u32 	%r665, [%rd6+296];
	xor.b32  	%r940, %r940, %r665;
$L__BB0_36:
	and.b32  	%r667, %r559, 32768;
	setp.eq.s32 	%p20, %r667, 0;
	@%p20 bra 	$L__BB0_38;
	ld.global.u32 	%r668, [%rd6+300];
	xor.b32  	%r944, %r944, %r668;
	ld.global.u32 	%r669, [%rd6+304];
	xor.b32  	%r943, %r943, %r669;
	ld.global.u32 	%r670, [%rd6+308];
	xor.b32  	%r942, %r942, %r670;
	ld.global.u32 	%r671, [%rd6+312];
	xor.b32  	%r941, %r941, %r671;
	ld.global.u32 	%r672, [%rd6+316];
	xor.b32  	%r940, %r940, %r672;
$L__BB0_38:
	add.s32 	%r939, %r939, 16;
	setp.ne.s32 	%p21, %r939, 32;
	@%p21 bra 	$L__BB0_6;
	mad.lo.s32 	%r673, %r933, -31, %r13;
	add.s32 	%r933, %r673, 1;
	setp.ne.s32 	%p22, %r933, 5;
	@%p22 bra 	$L__BB0_5;
	st.local.u32 	[%rd1+4], %r944;
	st.local.v2.u32 	[%rd1+8], {%r943, %r942};
	st.local.v2.u32 	[%rd1+16], {%r941, %r940};
	setp.eq.s64 	%p23, %rd4, 1;
	@%p23 bra 	$L__BB0_115;
	mov.b32 	%r940, 0;
	mov.u32 	%r1033, %r940;
	mov.u32 	%r1034, %r940;
	mov.u32 	%r943, %r940;
	mov.u32 	%r944, %r940;
	mov.u32 	%r1025, %r940;
$L__BB0_42:
	mul.wide.u32 	%rd17, %r1025, 4;
	add.s64 	%rd18, %rd1, %rd17;
	ld.local.u32 	%r188, [%rd18+4];
	shl.b32 	%r189, %r1025, 5;
	mov.b32 	%r1031, 0;
$L__BB0_43:
	.pragma "nounroll";
	shr.u32 	%r676, %r188, %r1031;
	and.b32  	%r677, %r676, 1;
	setp.eq.b32 	%p24, %r677, 1;
	not.pred 	%p25, %p24;
	add.s32 	%r678, %r189, %r1031;
	mul.lo.s32 	%r679, %r678, 5;
	mul.wide.u32 	%rd19, %r679, 4;
	add.s64 	%rd7, %rd5, %rd19;
	@%p25 bra 	$L__BB0_45;
	ld.global.u32 	%r680, [%rd7];
	xor.b32  	%r944, %r944, %r680;
	ld.global.u32 	%r681, [%rd7+4];
	xor.b32  	%r943, %r943, %r681;
	ld.global.u32 	%r682, [%rd7+8];
	xor.b32  	%r1034, %r1034, %r682;
	ld.global.u32 	%r683, [%rd7+12];
	xor.b32  	%r1033, %r1033, %r683;
	ld.global.u32 	%r684, [%rd7+16];
	xor.b32  	%r940, %r940, %r684;
$L__BB0_45:
	and.b32  	%r686, %r676, 2;
	setp.eq.s32 	%p26, %r686, 0;
	@%p26 bra 	$L__BB0_47;
	ld.global.u32 	%r687, [%rd7+20];
	xor.b32  	%r944, %r944, %r687;
	ld.global.u32 	%r688, [%rd7+24];
	xor.b32  	%r943, %r943, %r688;
	ld.global.u32 	%r689, [%rd7+28];
	xor.b32  	%r1034, %r1034, %r689;
	ld.global.u32 	%r690, [%rd7+32];
	xor.b32  	%r1033, %r1033, %r690;
	ld.global.u32 	%r691, [%rd7+36];
	xor.b32  	%r940, %r940, %r691;
$L__BB0_47:
	and.b32  	%r693, %r676, 4;
	setp.eq.s32 	%p27, %r693, 0;
	@%p27 bra 	$L__BB0_49;
	ld.global.u32 	%r694, [%rd7+40];
	xor.b32  	%r944, %r944, %r694;
	ld.global.u32 	%r695, [%rd7+44];
	xor.b32  	%r943, %r943, %r695;
	ld.global.u32 	%r696, [%rd7+48];
	xor.b32  	%r1034, %r1034, %r696;
	ld.global.u32 	%r697, [%rd7+52];
	xor.b32  	%r1033, %r1033, %r697;
	ld.global.u32 	%r698, [%rd7+56];
	xor.b32  	%r940, %r940, %r698;
$L__BB0_49:
	and.b32  	%r700, %r676, 8;
	setp.eq.s32 	%p28, %r700, 0;
	@%p28 bra 	$L__BB0_51;
	ld.global.u32 	%r701, [%rd7+60];
	xor.b32  	%r944, %r944, %r701;
	ld.global.u32 	%r702, [%rd7+64];
	xor.b32  	%r943, %r943, %r702;
	ld.global.u32 	%r703, [%rd7+68];
	xor.b32  	%r1034, %r1034, %r703;
	ld.global.u32 	%r704, [%rd7+72];
	xor.b32  	%r1033, %r1033, %r704;
	ld.global.u32 	%r705, [%rd7+76];
	xor.b32  	%r940, %r940, %r705;
$L__BB0_51:
	and.b32  	%r707, %r676, 16;
	setp.eq.s32 	%p29, %r707, 0;
	@%p29 bra 	$L__BB0_53;
	ld.global.u32 	%r708, [%rd7+80];
	xor.b32  	%r944, %r944, %r708;
	ld.global.u32 	%r709, [%rd7+84];
	xor.b32  	%r943, %r943, %r709;
	ld.global.u32 	%r710, [%rd7+88];
	xor.b32  	%r1034, %r1034, %r710;
	ld.global.u32 	%r711, [%rd7+92];
	xor.b32  	%r1033, %r1033, %r711;
	ld.global.u32 	%r712, [%rd7+96];
	xor.b32  	%r940, %r940, %r712;
$L__BB0_53:
	and.b32  	%r714, %r676, 32;
	setp.eq.s32 	%p30, %r714, 0;
	@%p30 bra 	$L__BB0_55;
	ld.global.u32 	%r715, [%rd7+100];
	xor.b32  	%r944, %r944, %r715;
	ld.global.u32 	%r716, [%rd7+104];
	xor.b32  	%r943, %r943, %r716;
	ld.global.u32 	%r717, [%rd7+108];
	xor.b32  	%r1034, %r1034, %r717;
	ld.global.u32 	%r718, [%rd7+112];
	xor.b32  	%r1033, %r1033, %r718;
	ld.global.u32 	%r719, [%rd7+116];
	xor.b32  	%r940, %r940, %r719;
$L__BB0_55:
	and.b32  	%r721, %r676, 64;
	setp.eq.s32 	%p31, %r721, 0;
	@%p31 bra 	$L__BB0_57;
	ld.global.u32 	%r722, [%rd7+120];
	xor.b32  	%r944, %r944, %r722;
	ld.global.u32 	%r723, [%rd7+124];
	xor.b32  	%r943, %r943, %r723;
	ld.global.u32 	%r724, [%rd7+128];
	xor.b32  	%r1034, %r1034, %r724;
	ld.global.u32 	%r725, [%rd7+132];
	xor.b32  	%r1033, %r1033, %r725;
	ld.global.u32 	%r726, [%rd7+136];
	xor.b32  	%r940, %r940, %r726;
$L__BB0_57:
	and.b32  	%r728, %r676, 128;
	setp.eq.s32 	%p32, %r728, 0;
	@%p32 bra 	$L__BB0_59;
	ld.global.u32 	%r729, [%rd7+140];
	xor.b32  	%r944, %r944, %r729;
	ld.global.u32 	%r730, [%rd7+144];
	xor.b32  	%r943, %r943, %r730;
	ld.global.u32 	%r731, [%rd7+148];
	xor.b32  	%r1034, %r1034, %r731;
	ld.global.u32 	%r732, [%rd7+152];
	xor.b32  	%r1033, %r1033, %r732;
	ld.global.u32 	%r733, [%rd7+156];
	xor.b32  	%r940, %r940, %r733;
$L__BB0_59:
	and.b32  	%r735, %r676, 256;
	setp.eq.s32 	%p33, %r735, 0;
	@%p33 bra 	$L__BB0_61;
	ld.global.u32 	%r736, [%rd7+160];
	xor.b32  	%r944, %r944, %r736;
	ld.global.u32 	%r737, [%rd7+164];
	xor.b32  	%r943, %r943, %r737;
	ld.global.u32 	%r738, [%rd7+168];
	xor.b32  	%r1034, %r1034, %r738;
	ld.global.u32 	%r739, [%rd7+172];
	xor.b32  	%r1033, %r1033, %r739;
	ld.global.u32 	%r740, [%rd7+176];
	xor.b32  	%r940, %r940, %r740;
$L__BB0_61:
	and.b32  	%r742, %r676, 512;
	setp.eq.s32 	%p34, %r742, 0;
	@%p34 bra 	$L__BB0_63;
	ld.global.u32 	%r743, [%rd7+180];
	xor.b32  	%r944, %r944, %r743;
	ld.global.u32 	%r744, [%rd7+184];
	xor.b32  	%r943, %r943, %r744;
	ld.global.u32 	%r745, [%rd7+188];
	xor.b32  	%r1034, %r1034, %r745;
	ld.global.u32 	%r746, [%rd7+192];
	xor.b32  	%r1033, %r1033, %r746;
	ld.global.u32 	%r747, [%rd7+196];
	xor.b32  	%r940, %r940, %r747;
$L__BB0_63:
	and.b32  	%r749, %r676, 1024;
	setp.eq.s32 	%p35, %r749, 0;
	@%p35 bra 	$L__BB0_65;
	ld.global.u32 	%r750, [%rd7+200];
	xor.b32  	%r944, %r944, %r750;
	ld.global.u32 	%r751, [%rd7+204];
	xor.b32  	%r943, %r943, %r751;
	ld.global.u32 	%r752, [%rd7+208];
	xor.b32  	%r1034, %r1034, %r752;
	ld.global.u32 	%r753, [%rd7+212];
	xor.b32  	%r1033, %r1033, %r753;
	ld.global.u32 	%r754, [%rd7+216];
	xor.b32  	%r940, %r940, %r754;
$L__BB0_65:
	and.b32  	%r756, %r676, 2048;
	setp.eq.s32 	%p36, %r756, 0;
	@%p36 bra 	$L__BB0_67;
	ld.global.u32 	%r757, [%rd7+220];
	xor.b32  	%r944, %r944, %r757;
	ld.global.u32 	%r758, [%rd7+224];
	xor.b32  	%r943, %r943, %r758;
	ld.global.u32 	%r759, [%rd7+228];
	xor.b32  	%r1034, %r1034, %r759;
	ld.global.u32 	%r760, [%rd7+232];
	xor.b32  	%r1033, %r1033, %r760;
	ld.global.u32 	%r761, [%rd7+236];
	xor.b32  	%r940, %r940, %r761;
$L__BB0_67:
	and.b32  	%r763, %r676, 4096;
	setp.eq.s32 	%p37, %r763, 0;
	@%p37 bra 	$L__BB0_69;
	ld.global.u32 	%r764, [%rd7+240];
	xor.b32  	%r944, %r944, %r764;
	ld.global.u32 	%r765, [%rd7+244];
	xor.b32  	%r943, %r943, %r765;
	ld.global.u32 	%r766, [%rd7+248];
	xor.b32  	%r1034, %r1034, %r766;
	ld.global.u32 	%r767, [%rd7+252];
	xor.b32  	%r1033, %r1033, %r767;
	ld.global.u32 	%r768, [%rd7+256];
	xor.b32  	%r940, %r940, %r768;
$L__BB0_69:
	and.b32  	%r770, %r676, 8192;
	setp.eq.s32 	%p38, %r770, 0;
	@%p38 bra 	$L__BB0_71;
	ld.global.u32 	%r771, [%rd7+260];
	xor.b32  	%r944, %r944, %r771;
	ld.global.u32 	%r772, [%rd7+264];
	xor.b32  	%r943, %r943, %r772;
	ld.global.u32 	%r773, [%rd7+268];
	xor.b32  	%r1034, %r1034, %r773;
	ld.global.u32 	%r774, [%rd7+272];
	xor.b32  	%r1033, %r1033, %r774;
	ld.global.u32 	%r775, [%rd7+276];
	xor.b32  	%r940, %r940, %r775;
$L__BB0_71:
	and.b32  	%r777, %r676, 16384;
	setp.eq.s32 	%p39, %r777, 0;
	@%p39 bra 	$L__BB0_73;
	ld.global.u32 	%r778, [%rd7+280];
	xor.b32  	%r944, %r944, %r778;
	ld.global.u32 	%r779, [%rd7+284];
	xor.b32  	%r943, %r943, %r779;
	ld.global.u32 	%r780, [%rd7+288];
	xor.b32  	%r1034, %r1034, %r780;
	ld.global.u32 	%r781, [%rd7+292];
	xor.b32  	%r1033, %r1033, %r781;
	ld.global.u32 	%r782, [%rd7+296];
	xor.b32  	%r940, %r940, %r782;
$L__BB0_73:
	and.b32  	%r784, %r676, 32768;
	setp.eq.s32 	%p40, %r784, 0;
	@%p40 bra 	$L__BB0_75;
	ld.global.u32 	%r785, [%rd7+300];
	xor.b32  	%r944, %r944, %r785;
	ld.global.u32 	%r786, [%rd7+304];
	xor.b32  	%r943, %r943, %r786;
	ld.global.u32 	%r787, [%rd7+308];
	xor.b32  	%r1034, %r1034, %r787;
	ld.global.u32 	%r788, [%rd7+312];
	xor.b32  	%r1033, %r1033, %r788;
	ld.global.u32 	%r789, [%rd7+316];
	xor.b32  	%r940, %r940, %r789;
$L__BB0_75:
	add.s32 	%r1031, %r1031, 16;
	setp.ne.s32 	%p41, %r1031, 32;
	@%p41 bra 	$L__BB0_43;
	mad.lo.s32 	%r790, %r1025, -31, %r189;
	add.s32 	%r1025, %r790, 1;
	setp.ne.s32 	%p42, %r1025, 5;
	@%p42 bra 	$L__BB0_42;
	st.local.u32 	[%rd1+4], %r944;
	st.local.v2.u32 	[%rd1+8], {%r943, %r1034};
	st.local.v2.u32 	[%rd1+16], {%r1033, %r940};
	setp.ne.s64 	%p43, %rd4, 3;
	@%p43 bra 	$L__BB0_115;
	mov.b32 	%r940, 0;
	mov.u32 	%r1125, %r940;
	mov.u32 	%r1126, %r940;
	mov.u32 	%r943, %r940;
	mov.u32 	%r944, %r940;
	mov.u32 	%r1117, %r940;
$L__BB0_79:
	mul.wide.u32 	%rd20, %r1117, 4;
	add.s64 	%rd21, %rd1, %rd20;
	ld.local.u32 	%r364, [%rd21+4];
	shl.b32 	%r365, %r1117, 5;
	mov.b32 	%r1123, 0;
$L__BB0_80:
	.pragma "nounroll";
	shr.u32 	%r793, %r364, %r1123;
	and.b32  	%r794, %r793, 1;
	setp.eq.b32 	%p44, %r794, 1;
	not.pred 	%p45, %p44;
	add.s32 	%r795, %r365, %r1123;
	mul.lo.s32 	%r796, %r795, 5;
	mul.wide.u32 	%rd22, %r796, 4;
	add.s64 	%rd8, %rd5, %rd22;
	@%p45 bra 	$L__BB0_82;
	ld.global.u32 	%r797, [%rd8];
	xor.b32  	%r944, %r944, %r797;
	ld.global.u32 	%r798, [%rd8+4];
	xor.b32  	%r943, %r943, %r798;
	ld.global.u32 	%r799, [%rd8+8];
	xor.b32  	%r1126, %r1126, %r799;
	ld.global.u32 	%r800, [%rd8+12];
	xor.b32  	%r1125, %r1125, %r800;
	ld.global.u32 	%r801, [%rd8+16];
	xor.b32  	%r940, %r940, %r801;
$L__BB0_82:
	and.b32  	%r803, %r793, 2;
	setp.eq.s32 	%p46, %r803, 0;
	@%p46 bra 	$L__BB0_84;
	ld.global.u32 	%r804, [%rd8+20];
	xor.b32  	%r944, %r944, %r804;
	ld.global.u32 	%r805, [%rd8+24];
	xor.b32  	%r943, %r943, %r805;
	ld.global.u32 	%r806, [%rd8+28];
	xor.b32  	%r1126, %r1126, %r806;
	ld.global.u32 	%r807, [%rd8+32];
	xor.b32  	%r1125, %r1125, %r807;
	ld.global.u32 	%r808, [%rd8+36];
	xor.b32  	%r940, %r940, %r808;
$L__BB0_84:
	and.b32  	%r810, %r793, 4;
	setp.eq.s32 	%p47, %r810, 0;
	@%p47 bra 	$L__BB0_86;
	ld.global.u32 	%r811, [%rd8+40];
	xor.b32  	%r944, %r944, %r811;
	ld.global.u32 	%r812, [%rd8+44];
	xor.b32  	%r943, %r943, %r812;
	ld.global.u32 	%r813, [%rd8+48];
	xor.b32  	%r1126, %r1126, %r813;
	ld.global.u32 	%r814, [%rd8+52];
	xor.b32  	%r1125, %r1125, %r814;
	ld.global.u32 	%r815, [%rd8+56];
	xor.b32  	%r940, %r940, %r815;
$L__BB0_86:
	and.b32  	%r817, %r793, 8;
	setp.eq.s32 	%p48, %r817, 0;
	@%p48 bra 	$L__BB0_88;
	ld.global.u32 	%r818, [%rd8+60];
	xor.b32  	%r944, %r944, %r818;
	ld.global.u32 	%r819, [%rd8+64];
	xor.b32  	%r943, %r943, %r819;
	ld.global.u32 	%r820, [%rd8+68];
	xor.b32  	%r1126, %r1126, %r820;
	ld.global.u32 	%r821, [%rd8+72];
	xor.b32  	%r1125, %r1125, %r821;
	ld.global.u32 	%r822, [%rd8+76];
	xor.b32  	%r940, %r940, %r822;
$L__BB0_88:
	and.b32  	%r824, %r793, 16;
	setp.eq.s32 	%p49, %r824, 0;
	@%p49 bra 	$L__BB0_90;
	ld.global.u32 	%r825, [%rd8+80];
	xor.b32  	%r944, %r944, %r825;
	ld.global.u32 	%r826, [%rd8+84];
	xor.b32  	%r943, %r943, %r826;
	ld.global.u32 	%r827, [%rd8+88];
	xor.b32  	%r1126, %r1126, %r827;
	ld.global.u32 	%r828, [%rd8+92];
	xor.b32  	%r1125, %r1125, %r828;
	ld.global.u32 	%r829, [%rd8+96];
	xor.b32  	%r940, %r940, %r829;
$L__BB0_90:
	and.b32  	%r831, %r793, 32;
	setp.eq.s32 	%p50, %r831, 0;
	@%p50 bra 	$L__BB0_92;
	ld.global.u32 	%r832, [%rd8+100];
	xor.b32  	%r944, %r944, %r832;
	ld.global.u32 	%r833, [%rd8+104];
	xor.b32  	%r943, %r943, %r833;
	ld.global.u32 	%r834, [%rd8+108];
	xor.b32  	%r1126, %r1126, %r834;
	ld.global.u32 	%r835, [%rd8+112];
	xor.b32  	%r1125, %r1125, %r835;
	ld.global.u32 	%r836, [%rd8+116];
	xor.b32  	%r940, %r940, %r836;
$L__BB0_92:
	and.b32  	%r838, %r793, 64;
	setp.eq.s32 	%p51, %r838, 0;
	@%p51 bra 	$L__BB0_94;
	ld.global.u32 	%r839, [%rd8+120];
	xor.b32  	%r944, %r944, %r839;
	ld.global.u32 	%r840, [%rd8+124];
	xor.b32  	%r943, %r943, %r840;
	ld.global.u32 	%r841, [%rd8+128];
	xor.b32  	%r1126, %r1126, %r841;
	ld.global.u32 	%r842, [%rd8+132];
	xor.b32  	%r1125, %r1125, %r842;
	ld.global.u32 	%r843, [%rd8+136];
	xor.b32  	%r940, %r940, %r843;
$L__BB0_94:
	and.b32  	%r845, %r793, 128;
	setp.eq.s32 	%p52, %r845, 0;
	@%p52 bra 	$L__BB0_96;
	ld.global.u32 	%r846, [%rd8+140];
	xor.b32  	%r944, %r944, %r846;
	ld.global.u32 	%r847, [%rd8+144];
	xor.b32  	%r943, %r943, %r847;
	ld.global.u32 	%r848, [%rd8+148];
	xor.b32  	%r1126, %r1126, %r848;
	ld.global.u32 	%r849, [%rd8+152];
	xor.b32  	%r1125, %r1125, %r849;
	ld.global.u32 	%r850, [%rd8+156];
	xor.b32  	%r940, %r940, %r850;
$L__BB0_96:
	and.b32  	%r852, %r793, 256;
	setp.eq.s32 	%p53, %r852, 0;
	@%p53 bra 	$L__BB0_98;
	ld.global.u32 	%r853, [%rd8+160];
	xor.b32  	%r944, %r944, %r853;
	ld.global.u32 	%r854, [%rd8+164];
	xor.b32  	%r943, %r943, %r854;
	ld.global.u32 	%r855, [%rd8+168];
	xor.b32  	%r1126, %r1126, %r855;
	ld.global.u32 	%r856, [%rd8+172];
	xor.b32  	%r1125, %r1125, %r856;
	ld.global.u32 	%r857, [%rd8+176];
	xor.b32  	%r940, %r940, %r857;
$L__BB0_98:
	and.b32  	%r859, %r793, 512;
	setp.eq.s32 	%p54, %r859, 0;
	@%p54 bra 	$L__BB0_100;
	ld.global.u32 	%r860, [%rd8+180];
	xor.b32  	%r944, %r944, %r860;
	ld.global.u32 	%r861, [%rd8+184];
	xor.b32  	%r943, %r943, %r861;
	ld.global.u32 	%r862, [%rd8+188];
	xor.b32  	%r1126, %r1126, %r862;
	ld.global.u32 	%r863, [%rd8+192];
	xor.b32  	%r1125, %r1125, %r863;
	ld.global.u32 	%r864, [%rd8+196];
	xor.b32  	%r940, %r940, %r864;
$L__BB0_100:
	and.b32  	%r866, %r793, 1024;
	setp.eq.s32 	%p55, %r866, 0;
	@%p55 bra 	$L__BB0_102;
	ld.global.u32 	%r867, [%rd8+200];
	xor.b32  	%r944, %r944, %r867;
	ld.global.u32 	%r868, [%rd8+204];
	xor.b32  	%r943, %r943, %r868;
	ld.global.u32 	%r869, [%rd8+208];
	xor.b32  	%r1126, %r1126, %r869;
	ld.global.u32 	%r870, [%rd8+212];
	xor.b32  	%r1125, %r1125, %r870;
	ld.global.u32 	%r871, [%rd8+216];
	xor.b32  	%r940, %r940, %r871;
$L__BB0_102:
	and.b32  	%r873, %r793, 2048;
	setp.eq.s32 	%p56, %r873, 0;
	@%p56 bra 	$L__BB0_104;
	ld.global.u32 	%r874, [%rd8+220];
	xor.b32  	%r944, %r944, %r874;
	ld.global.u32 	%r875, [%rd8+224];
	xor.b32  	%r943, %r943, %r875;
	ld.global.u32 	%r876, [%rd8+228];
	xor.b32  	%r1126, %r1126, %r876;
	ld.global.u32 	%r877, [%rd8+232];
	xor.b32  	%r1125, %r1125, %r877;
	ld.global.u32 	%r878, [%rd8+236];
	xor.b32  	%r940, %r940, %r878;
$L__BB0_104:
	and.b32  	%r880, %r793, 4096;
	setp.eq.s32 	%p57, %r880, 0;
	@%p57 bra 	$L__BB0_106;
	ld.global.u32 	%r881, [%rd8+240];
	xor.b32  	%r944, %r944, %r881;
	ld.global.u32 	%r882, [%rd8+244];
	xor.b32  	%r943, %r943, %r882;
	ld.global.u32 	%r883, [%rd8+248];
	xor.b32  	%r1126, %r1126, %r883;
	ld.global.u32 	%r884, [%rd8+252];
	xor.b32  	%r1125, %r1125, %r884;
	ld.global.u32 	%r885, [%rd8+256];
	xor.b32  	%r940, %r940, %r885;
$L__BB0_106:
	and.b32  	%r887, %r793, 8192;
	setp.eq.s32 	%p58, %r887, 0;
	@%p58 bra 	$L__BB0_108;
	ld.global.u32 	%r888, [%rd8+260];
	xor.b32  	%r944, %r944, %r888;
	ld.global.u32 	%r889, [%rd8+264];
	xor.b32  	%r943, %r943, %r889;
	ld.global.u32 	%r890, [%rd8+268];
	xor.b32  	%r1126, %r1126, %r890;
	ld.global.u32 	%r891, [%rd8+272];
	xor.b32  	%r1125, %r1125, %r891;
	ld.global.u32 	%r892, [%rd8+276];
	xor.b32  	%r940, %r940, %r892;
$L__BB0_108:
	and.b32  	%r894, %r793, 16384;
	setp.eq.s32 	%p59, %r894, 0;
	@%p59 bra 	$L__BB0_110;
	ld.global.u32 	%r895, [%rd8+280];
	xor.b32  	%r944, %r944, %r895;
	ld.global.u32 	%r896, [%rd8+284];
	xor.b32  	%r943, %r943, %r896;
	ld.global.u32 	%r897, [%rd8+288];
	xor.b32  	%r1126, %r1126, %r897;
	ld.global.u32 	%r898, [%rd8+292];
	xor.b32  	%r1125, %r1125, %r898;
	ld.global.u32 	%r899, [%rd8+296];
	xor.b32  	%r940, %r940, %r899;
$L__BB0_110:
	and.b32  	%r901, %r793, 32768;
	setp.eq.s32 	%p60, %r901, 0;
	@%p60 bra 	$L__BB0_112;
	ld.global.u32 	%r902, [%rd8+300];
	xor.b32  	%r944, %r944, %r902;
	ld.global.u32 	%r903, [%rd8+304];
	xor.b32  	%r943, %r943, %r903;
	ld.global.u32 	%r904, [%rd8+308];
	xor.b32  	%r1126, %r1126, %r904;
	ld.global.u32 	%r905, [%rd8+312];
	xor.b32  	%r1125, %r1125, %r905;
	ld.global.u32 	%r906, [%rd8+316];
	xor.b32  	%r940, %r940, %r906;
$L__BB0_112:
	add.s32 	%r1123, %r1123, 16;
	setp.ne.s32 	%p61, %r1123, 32;
	@%p61 bra 	$L__BB0_80;
	mad.lo.s32 	%r907, %r1117, -31, %r365;
	add.s32 	%r1117, %r907, 1;
	setp.ne.s32 	%p62, %r1117, 5;
	@%p62 bra 	$L__BB0_79;
	st.local.u32 	[%rd1+4], %r944;
	st.local.v2.u32 	[%rd1+8], {%r943, %r1126};
	st.local.v2.u32 	[%rd1+16], {%r1125, %r940};
$L__BB0_115:
	shr.u64 	%rd29, %rd3, 2;
	add.s32 	%r927, %r927, 1;
	setp.gt.u64 	%p63, %rd3, 3;
	@%p63 bra 	$L__BB0_3;
$L__BB0_116:
	shr.u32 	%r908, %r944, 2;
	xor.b32  	%r909, %r908, %r944;
	shl.b32 	%r910, %r940, 4;
	shl.b32 	%r911, %r909, 1;
	xor.b32  	%r912, %r911, %r910;
	xor.b32  	%r913, %r912, %r909;
	xor.b32  	%r914, %r913, %r940;
	add.s32 	%r915, %r914, 832457172;
	shr.u32 	%r916, %r943, 2;
	xor.b32  	%r917, %r916, %r943;
	shl.b32 	%r918, %r914, 4;
	shl.b32 	%r919, %r917, 1;
	xor.b32  	%r920, %r919, %r918;
	xor.b32  	%r921, %r920, %r917;
	xor.b32  	%r922, %r921, %r914;
	add.s32 	%r923, %r922, 832819609;
	cvt.u64.u32 	%rd23, %r915;
	mul.wide.u32 	%rd24, %r923, 2097152;
	xor.b64  	%rd25, %rd24, %rd23;
	cvt.rn.f64.u64 	%fd1, %rd25;
	fma.rn.f64 	%fd2, %fd1, 0d3CA0000000000000, 0d3C90000000000000;
	add.f64 	%fd3, %fd2, 0dBFE0000000000000;
	mul.f64 	%fd4, %fd3, 0d3FB999999999999A;
	cvta.to.global.u64 	%rd26, %rd10;
	shl.b64 	%rd27, %rd2, 3;
	add.s64 	%rd28, %rd26, %rd27;
	st.global.f64 	[%rd28], %fd4;
$L__BB0_117:
	ret;

}
	// .globl	_Z7init_W2Pdii
.visible .entry _Z7init_W2Pdii(
	.param .u64 .ptr .align 1 _Z7init_W2Pdii_param_0,
	.param .u32 _Z7init_W2Pdii_param_1,
	.param .u32 _Z7init_W2Pdii_param_2
)
{
	.local .align 8 .b8 	__local_depot1[48];
	.reg .b64 	%SP;
	.reg .b64 	%SPL;
	.reg .pred 	%p<64>;
	.reg .b32 	%r<1210>;
	.reg .b64 	%rd<30>;
	.reg .b64 	%fd<5>;

	mov.u64 	%SPL, __local_depot1;
	ld.param.u64 	%rd10, [_Z7init_W2Pdii_param_0];
	ld.param.u32 	%r541, [_Z7init_W2Pdii_param_1];
	ld.param.u32 	%r542, [_Z7init_W2Pdii_param_2];
	mov.u32 	%r543, %ctaid.x;
	mov.u32 	%r544, %ntid.x;
	mov.u32 	%r545, %tid.x;
	mad.lo.s32 	%r1, %r543, %r544, %r545;
	mul.lo.s32 	%r546, %r542, %r541;
	setp.ge.s32 	%p1, %r1, %r546;
	@%p1 bra 	$L__BB1_117;
	add.u64 	%rd1, %SPL, 0;
	cvt.s64.s32 	%rd2, %r1;
	mov.b32 	%r944, 920557000;
	mov.b32 	%r550, 158966987;
	st.local.v2.u32 	[%rd1], {%r550, %r944};
	mov.b32 	%r551, -123459836;
	mov.b32 	%r943, 974691670;
	st.local.v2.u32 	[%rd1+8], {%r943, %r551};
	mov.b32 	%r940, 802883532;
	mov.b32 	%r552, -589760388;
	st.local.v2.u32 	[%rd1+16], {%r552, %r940};
	setp.eq.s32 	%p2, %r1, 0;
	@%p2 bra 	$L__BB1_116;
	mov.b32 	%r927, 0;
	mov.b32 	%r944, 920557000;
	mov.b32 	%r943, 974691670;
	mov.b32 	%r940, 802883532;
	mov.u64 	%rd13, precalc_xorwow_matrix;
	mov.u64 	%rd29, %rd2;
$L__BB1_3:
	mov.u64 	%rd3, %rd29;
	and.b64  	%rd4, %rd3, 3;
	setp.eq.s64 	%p3, %rd4, 0;
	@%p3 bra 	$L__BB1_115;
	mul.wide.u32 	%rd12, %r927, 3200;
	add.s64 	%rd5, %rd13, %rd12;
	mov.b32 	%r940, 0;
	mov.u32 	%r941, %r940;
	mov.u32 	%r942, %r940;
	mov.u32 	%r943, %r940;
	mov.u32 	%r944, %r940;
	mov.u32 	%r933, %r940;
$L__BB1_5:
	mul.wide.u32 	%rd14, %r933, 4;
	add.s64 	%rd15, %rd1, %rd14;
	ld.local.u32 	%r12, [%rd15+4];
	shl.b32 	%r13, %r933, 5;
	mov.b32 	%r939, 0;
$L__BB1_6:
	.pragma "nounroll";
	shr.u32 	%r559, %r12, %r939;
	and.b32  	%r560, %r559, 1;
	setp.eq.b32 	%p4, %r560, 1;
	not.pred 	%p5, %p4;
	add.s32 	%r561, %r13, %r939;
	mul.lo.s32 	%r562, %r561, 5;
	mul.wide.u32 	%rd16, %r562, 4;
	add.s64 	%rd6, %rd5, %rd16;
	@%p5 bra 	$L__BB1_8;
	ld.global.u32 	%r563, [%rd6];
	xor.b32  	%r944, %r944, %r563;
	ld.global.u32 	%r564, [%rd6+4];
	xor.b32  	%r943, %r943, %r564;
	ld.global.u32 	%r565, [%rd6+8];
	xor.b32  	%r942, %r942, %r565;
	ld.global.u32 	%r566, [%rd6+12];
	xor.b32  	%r941, %r941, %r566;
	ld.global.u32 	%r567, [%rd6+16];
	xor.b32  	%r940, %r940, %r567;
$L__BB1_8:
	and.b32  	%r569, %r559, 2;
	setp.eq.s32 	%p6, %r569, 0;
	@%p6 bra 	$L__BB1_10;
	ld.global.u32 	%r570, [%rd6+20];
	xor.b32  	%r944, %r944, %r570;
	ld.global.u32 	%r571, [%rd6+24];
	xor.b32  	%r943, %r943, %r571;
	ld.global.u32 	%r572, [%rd6+28];
	xor.b32  	%r942, %r942, %r572;
	ld.global.u32 	%r573, [%rd6+32];
	xor.b32  	%r941, %r941, %r573;
	ld.global.u32 	%r574, [%rd6+36];
	xor.b32  	%r940, %r940, %r574;
$L__BB1_10:
	and.b32  	%r576, %r559, 4;
	setp.eq.s32 	%p7, %r576, 0;
	@%p7 bra 	$L__BB1_12;
	ld.global.u32 	%r577, [%rd6+40];
	xor.b32  	%r944, %r944, %r577;
	ld.global.u32 	%r578, [%rd6+44];
	xor.b32  	%r943, %r943, %r578;
	ld.global.u32 	%r579, [%rd6+48];
	xor.b32  	%r942, %r942, %r579;
	ld.global.u32 	%r580, [%rd6+52];
	xor.b32  	%r941, %r941, %r580;
	ld.global.u32 	%r581, [%rd6+56];
	xor.b32  	%r940, %r940, %r581;
$L__BB1_12:
	and.b32  	%r583, %r559, 8;
	setp.eq.s32 	%p8, %r583, 0;
	@%p8 bra 	$L__BB1_14;
	ld.global.u32 	%r584, [%rd6+60];
	xor.b32  	%r944, %r944, %r584;
	ld.global.u32 	%r585, [%rd6+64];
	xor.b32  	%r943, %r943, %r585;
	ld.global.u32 	%r586, [%rd6+68];
	xor.b32  	%r942, %r942, %r586;
	ld.global.u32 	%r587, [%rd6+72];
	xor.b32  	%r941, %r941, %r587;
	ld.global.u32 	%r588, [%rd6+76];
	xor.b32  	%r940, %r940, %r588;
$L__BB1_14:
	and.b32  	%r590, %r559, 16;
	setp.eq.s32 	%p9, %r590, 0;
	@%p9 bra 	$L__BB1_16;
	ld.global.u32 	%r591, [%rd6+80];
	xor.b32  	%r944, %r944, %r591;
	ld.global.u32 	%r592, [%rd6+84];
	xor.b32  	%r943, %r943, %r592;
	ld.global.u32 	%r593, [%rd6+88];
	xor.b32  	%r942, %r942, %r593;
	ld.global.u32 	%r594, [%rd6+92];
	xor.b32  	%r941, %r941, %r594;
	ld.global.u32 	%r595, [%rd6+96];
	xor.b32  	%r940, %r940, %r595;
$L__BB1_16:
	and.b32  	%r597, %r559, 32;
	setp.eq.s32 	%p10, %r597, 0;
	@%p10 bra 	$L__BB1_18;
	ld.global.u32 	%r598, [%rd6+100];
	xor.b32  	%r944, %r944, %r598;
	ld.global.u32 	%r599, [%rd6+104];
	xor.b32  	%r943, %r943, %r599;
	ld.global.u32 	%r600, [%rd6+108];
	xor.b32  	%r942, %r942, %r600;
	ld.global.u32 	%r601, [%rd6+112];
	xor.b32  	%r941, %r941, %r601;
	ld.global.u32 	%r602, [%rd6+116];
	xor.b32  	%r940, %r940, %r602;
$L__BB1_18:
	and.b32  	%r604, %r559, 64;
	setp.eq.s32 	%p11, %r604, 0;
	@%p11 bra 	$L__BB1_20;
	ld.global.u32 	%r605, [%rd6+120];
	xor.b32  	%r944, %r944, %r605;
	ld.global.u32 	%r606, [%rd6+124];
	xor.b32  	%r943, %r943, %r606;
	ld.global.u32 	%r607, [%rd6+128];
	xor.b32  	%r942, %r942, %r607;
	ld.global.u32 	%r608, [%rd6+132];
	xor.b32  	%r941, %r941, %r608;
	ld.global.u32 	%r609, [%rd6+136];
	xor.b32  	%r940, %r940, %r609;
$L__BB1_20:
	and.b32  	%r611, %r559, 128;
	setp.eq.s32 	%p12, %r611, 0;
	@%p12 bra 	$L__BB1_22;
	ld.global.u32 	%r612, [%rd6+140];
	xor.b32  	%r944, %r944, %r612;
	ld.global.u32 	%r613, [%rd6+144];
	xor.b32  	%r943, %r943, %r613;
	ld.global.u32 	%r614, [%rd6+148];
	xor.b32  	%r942, %r942, %r614;
	ld.global.u32 	%r615, [%rd6+152];
	xor.b32  	%r941, %r941, %r615;
	ld.global.u32 	%r616, [%rd6+156];
	xor.b32  	%r940, %r940, %r616;
$L__BB1_22:
	and.b32  	%r618, %r559, 256;
	setp.eq.s32 	%p13, %r618, 0;
	@%p13 bra 	$L__BB1_24;
	ld.global.u32 	%r619, [%rd6+160];
	xor.b32  	%r944, %r944, %r619;
	ld.global.u32 	%r620, [%rd6+164];
	xor.b32  	%r943, %r943, %r620;
	ld.global.u32 	%r621, [%rd6+168];
	xor.b32  	%r942, %r942, %r621;
	ld.global.u32 	%r622, [%rd6+172];
	xor.b32  	%r941, %r941, %r622;
	ld.global.u32 	%r623, [%rd6+176];
	xor.b32  	%r940, %r940, %r623;
$L__BB1_24:
	and.b32  	%r625, %r559, 512;
	setp.eq.s32 	%p14, %r625, 0;
	@%p14 bra 	$L__BB1_26;
	ld.global.u32 	%r626, [%rd6+180];
	xor.b32  	%r944, %r944, %r626;
	ld.global.u32 	%r627, [%rd6+184];
	xor.b32  	%r943, %r943, %r627;
	ld.global.u32 	%r628, [%rd6+188];
	xor.b32  	%r942, %r942, %r628;
	ld.global.u32 	%r629, [%rd6+192];
	xor.b32  	%r941, %r941, %r629;
	ld.global.u32 	%r630, [%rd6+196];
	xor.b32  	%r940, %r940, %r630;
$L__BB1_26:
	and.b32  	%r632, %r559, 1024;
	setp.eq.s32 	%p15, %r632, 0;
	@%p15 bra 	$L__BB1_28;
	ld.global.u32 	%r633, [%rd6+200];
	xor.b32  	%r944, %r944, %r633;
	ld.global.u32 	%r634, [%rd6+204];
	xor.b32  	%r943, %r943, %r634;
	ld.global.u32 	%r635, [%rd6+208];
	xor.b32  	%r942, %r942, %r635;
	ld.global.u32 	%r636, [%rd6+212];
	xor.b32  	%r941, %r941, %r636;
	ld.global.u32 	%r637, [%rd6+216];
	xor.b32  	%r940, %r940, %r637;
$L__BB1_28:
	and.b32  	%r639, %r559, 2048;
	setp.eq.s32 	%p16, %r639, 0;
	@%p16 bra 	$L__BB1_30;
	ld.global.u32 	%r640, [%rd6+220];
	xor.b32  	%r944, %r944, %r640;
	ld.global.u32 	%r641, [%rd6+224];
	xor.b32  	%r943, %r943, %r641;
	ld.global.u32 	%r642, [%rd6+228];
	xor.b32  	%r942, %r942, %r642;
	ld.global.u32 	%r643, [%rd6+232];
	xor.b32  	%r941, %r941, %r643;
	ld.global.u32 	%r644, [%rd6+236];
	xor.b32  	%r940, %r940, %r644;
$L__BB1_30:
	and.b32  	%r646, %r559, 4096;
	setp.eq.s32 	%p17, %r646, 0;
	@%p17 bra 	$L__BB1_32;
	ld.global.u32 	%r647, [%rd6+240];
	xor.b32  	%r944, %r944, %r647;
	ld.global.u32 	%r648, [%rd6+244];
	xor.b32  	%r943, %r943, %r648;
	ld.global.u32 	%r649, [%rd6+248];
	xor.b32  	%r942, %r942, %r649;
	ld.global.u32 	%r650, [%rd6+252];
	xor.b32  	%r941, %r941, %r650;
	ld.global.u32 	%r651, [%rd6+256];
	xor.b32  	%r940, %r940, %r651;
$L__BB1_32:
	and.b32  	%r653, %r559, 8192;
	setp.eq.s32 	%p18, %r653, 0;
	@%p18 bra 	$L__BB1_34;
	ld.global.u32 	%r654, [%rd6+260];
	xor.b32  	%r944, %r944, %r654;
	ld.global.u32 	%r655, [%rd6+264];
	xor.b32  	%r943, %r943, %r655;
	ld.global.u32 	%r656, [%rd6+268];
	xor.b32  	%r942, %r942, %r656;
	ld.global.u32 	%r657, [%rd6+272];
	xor.b32  	%r941, %r941, %r657;
	ld.global.u32 	%r658, [%rd6+276];
	xor.b32  	%r940, %r940, %r658;
$L__BB1_34:
	and.b32  	%r660, %r559, 16384;
	setp.eq.s32 	%p19, %r660, 0;
	@%p19 bra 	$L__BB1_36;
	ld.global.u32 	%r661, [%rd6+280];
	xor.b32  	%r944, %r944, %r661;
	ld.global.u32 	%r662, [%rd6+284];
	xor.b32  	%r943, %r943, %r662;
	ld.global.u32 	%r663, [%rd6+288];
	xor.b32  	%r942, %r942, %r663;
	ld.global.u32 	%r664, [%rd6+292];
	xor.b32  	%r941, %r941, %r664;
	ld.global.u32 	%r665, [%rd6+296];
	xor.b32  	%r940, %r940, %r665;
$L__BB1_36:
	and.b32  	%r667, %r559, 32768;
	setp.eq.s32 	%p20, %r667, 0;
	@%p20 bra 	$L__BB1_38;
	ld.global.u32 	%r668, [%rd6+300];
	xor.b32  	%r944, %r944, %r668;
	ld.global.u32 	%r669, [%rd6+304];
	xor.b32  	%r943, %r943, %r669;
	ld.global.u32 	%r670, [%rd6+308];
	xor.b32  	%r942, %r942, %r670;
	ld.global.u32 	%r671, [%rd6+312];
	xor.b32  	%r941, %r941, %r671;
	ld.global.u32 	%r672, [%rd6+316];
	xor.b32  	%r940, %r940, %r672;
$L__BB1_38:
	add.s32 	%r939, %r939, 16;
	setp.ne.s32 	%p21, %r939, 32;
	@%p21 bra 	$L__BB1_6;
	mad.lo.s32 	%r673, %r933, -31, %r13;
	add.s32 	%r933, %r673, 1;
	setp.ne.s32 	%p22, %r933, 5;
	@%p22 bra 	$L__BB1_5;
	st.local.u32 	[%rd1+4], %r944;
	st.local.v2.u32 	[%rd1+8], {%r943, %r942};
	st.local.v2.u32 	[%rd1+16], {%r941, %r940};
	setp.eq.s64 	%p23, %rd4, 1;
	@%p23 bra 	$L__BB1_115;
	mov.b32 	%r940, 0;
	mov.u32 	%r1033, %r940;
	mov.u32 	%r1034, %r940;
	mov.u32 	%r943, %r940;
	mov.u32 	%r944, %r940;
	mov.u32 	%r1025, %r940;
$L__BB1_42:
	mul.wide.u32 	%rd17, %r1025, 4;
	add.s64 	%rd18, %rd1, %rd17;
	ld.local.u32 	%r188, [%rd18+4];
	shl.b32 	%r189, %r1025, 5;
	mov.b32 	%r1031, 0;
$L__BB1_43:
	.pragma "nounroll";
	shr.u32 	%r676, %r188, %r1031;
	and.b32  	%r677, %r676, 1;
	setp.eq.b32 	%p24, %r677, 1;
	not.pred 	%p25, %p24;
	add.s32 	%r678, %r189, %r1031;
	mul.lo.s32 	%r679, %r678, 5;
	mul.wide.u32 	%rd19, %r679, 4;
	add.s64 	%rd7, %rd5, %rd19;
	@%p25 bra 	$L__BB1_45;
	ld.global.u32 	%r680, [%rd7];
	xor.b32  	%r944, %r944, %r680;
	ld.global.u32 	%r681, [%rd7+4];
	xor.b32  	%r943, %r943, %r681;
	ld.global.u32 	%r682, [%rd7+8];
	xor.b32  	%r1034, %r1034, %r682;
	ld.global.u32 	%r683, [%rd7+12];
	xor.b32  	%r1033, %r1033, %r683;
	ld.global.u32 	%r684, [%rd7+16];
	xor.b32  	%r940, %r940, %r684;
$L__BB1_45:
	and.b32  	%r686, %r676, 2;
	setp.eq.s32 	%p26, %r686, 0;
	@%p26 bra 	$L__BB1_47;
	ld.global.u32 	%r687, [%rd7+20];
	xor.b32  	%r944, %r944, %r687;
	ld.global.u32 	%r688, [%rd7+24];
	xor.b32  	%r943, %r943, %r688;
	ld.global.u32 	%r689, [%rd7+28];
	xor.b32  	%r1034, %r1034, %r689;
	ld.global.u32 	%r690, [%rd7+32];
	xor.b32  	%r1033, %r1033, %r690;
	ld.global.u32 	%r691, [%rd7+36];
	xor.b32  	%r940, %r940, %r691;
$L__BB1_47:
	and.b32  	%r693, %r676, 4;
	setp.eq.s32 	%p27, %r693, 0;
	@%p27 bra 	$L__BB1_49;
	ld.global.u32 	%r694, [%rd7+40];
	xor.b32  	%r944, %r944, %r694;
	ld.global.u32 	%r695, [%rd7+44];
	xor.b32  	%r943, %r943, %r695;
	ld.global.u32 	%r696, [%rd7+48];
	xor.b32  	%r1034, %r1034, %r696;
	ld.global.u32 	%r697, [%rd7+52];
	xor.b32  	%r1033, %r1033, %r697;
	ld.global.u32 	%r698, [%rd7+56];
	xor.b32  	%r940, %r940, %r698;
$L__BB1_49:
	and.b32  	%r700, %r676, 8;
	setp.eq.s32 	%p28, %r700, 0;
	@%p28 bra 	$L__BB1_51;
	ld.global.u32 	%r701, [%rd7+60];
	xor.b32  	%r944, %r944, %r701;
	ld.global.u32 	%r702, [%rd7+64];
	xor.b32  	%r943, %r943, %r702;
	ld.global.u32 	%r703, [%rd7+68];
	xor.b32  	%r1034, %r1034, %r703;
	ld.global.u32 	%r704, [%rd7+72];
	xor.b32  	%r1033, %r1033, %r704;
	ld.global.u32 	%r705, [%rd7+76];
	xor.b32  	%r940, %r940, %r705;
$L__BB1_51:
	and.b32  	%r707, %r676, 16;
	setp.eq.s32 	%p29, %r707, 0;
	@%p29 bra 	$L__BB1_53;
	ld.global.u32 	%r708, [%rd7+80];
	xor.b32  	%r944, %r944, %r708;
	ld.global.u32 	%r709, [%rd7+84];
	xor.b32  	%r943, %r943, %r709;
	ld.global.u32 	%r710, [%rd7+88];
	xor.b32  	%r1034, %r1034, %r710;
	ld.global.u32 	%r711, [%rd7+92];
	xor.b32  	%r1033, %r1033, %r711;
	ld.global.u32 	%r712, [%rd7+96];
	xor.b32  	%r940, %r940, %r712;
$L__BB1_53:
	and.b32  	%r714, %r676, 32;
	setp.eq.s32 	%p30, %r714, 0;
	@%p30 bra 	$L__BB1_55;
	ld.global.u32 	%r715, [%rd7+100];
	xor.b32  	%r944, %r944, %r715;
	ld.global.u32 	%r716, [%rd7+104];
	xor.b32  	%r943, %r943, %r716;
	ld.global.u32 	%r717, [%rd7+108];
	xor.b32  	%r1034, %r1034, %r717;
	ld.global.u32 	%r718, [%rd7+112];
	xor.b32  	%r1033, %r1033, %r718;
	ld.global.u32 	%r719, [%rd7+116];
	xor.b32  	%r940, %r940, %r719;
$L__BB1_55:
	and.b32  	%r721, %r676, 64;
	setp.eq.s32 	%p31, %r721, 0;
	@%p31 bra 	$L__BB1_57;
	ld.global.u32 	%r722, [%rd7+120];
	xor.b32  	%r944, %r944, %r722;
	ld.global.u32 	%r723, [%rd7+124];
	xor.b32  	%r943, %r943, %r723;
	ld.global.u32 	%r724, [%rd7+128];
	xor.b32  	%r1034, %r1034, %r724;
	ld.global.u32 	%r725, [%rd7+132];
	xor.b32  	%r1033, %r1033, %r725;
	ld.global.u32 	%r726, [%rd7+136];
	xor.b32  	%r940, %r940, %r726;
$L__BB1_57:
	and.b32  	%r728, %r676, 128;
	setp.eq.s32 	%p32, %r728, 0;
	@%p32 bra 	$L__BB1_59;
	ld.global.u32 	%r729, [%rd7+140];
	xor.b32  	%r944, %r944, %r729;
	ld.global.u32 	%r730, [%rd7+144];
	xor.b32  	%r943, %r943, %r730;
	ld.global.u32 	%r731, [%rd7+148];
	xor.b32  	%r1034, %r1034, %r731;
	ld.global.u32 	%r732, [%rd7+152];
	xor.b32  	%r1033, %r1033, %r732;
	ld.global.u32 	%r733, [%rd7+156];
	xor.b32  	%r940, %r940, %r733;
$L__BB1_59:
	and.b32  	%r735, %r676, 256;
	setp.eq.s32 	%p33, %r735, 0;
	@%p33 bra 	$L__BB1_61;
	ld.global.u32 	%r736, [%rd7+160];
	xor.b32  	%r944, %r944, %r736;
	ld.global.u32 	%r737, [%rd7+164];
	xor.b32  	%r943, %r943, %r737;
	ld.global.u32 	%r738, [%rd7+168];
	xor.b32  	%r1034, %r1034, %r738;
	ld.global.u32 	%r739, [%rd7+172];
	xor.b32  	%r1033, %r1033, %r739;
	ld.global.u32 	%r740, [%rd7+176];
	xor.b32  	%r940, %r940, %r740;
$L__BB1_61:
	and.b32  	%r742, %r676, 512;
	setp.eq.s32 	%p34, %r742, 0;
	@%p34 bra 	$L__BB1_63;
	ld.global.u32 	%r743, [%rd7+180];
	xor.b32  	%r944, %r944, %r743;
	ld.global.u32 	%r744, [%rd7+184];
	xor.b32  	%r943, %r943, %r744;
	ld.global.u32 	%r745, [%rd7+188];
	xor.b32  	%r1034, %r1034, %r745;
	ld.global.u32 	%r746, [%rd7+192];
	xor.b32  	%r1033, %r1033, %r746;
	ld.global.u32 	%r747, [%rd7+196];
	xor.b32  	%r940, %r940, %r747;
$L__BB1_63:
	and.b32  	%r749, %r676, 1024;
	setp.eq.s32 	%p35, %r749, 0;
	@%p35 bra 	$L__BB1_65;
	ld.global.u32 	%r750, [%rd7+200];
	xor.b32  	%r944, %r944, %r750;
	ld.global.u32 	%r751, [%rd7+204];
	xor.b32  	%r943, %r943, %r751;
	ld.global.u32 	%r752, [%rd7+208];
	xor.b32  	%r1034, %r1034, %r752;
	ld.global.u32 	%r753, [%rd7+212];
	xor.b32  	%r1033, %r1033, %r753;
	ld.global.u32 	%r754, [%rd7+216];
	xor.b32  	%r940, %r940, %r754;
$L__BB1_65:
	and.b32  	%r756, %r676, 2048;
	setp.eq.s32 	%p36, %r756, 0;
	@%p36 bra 	$L__BB1_67;
	ld.global.u32 	%r757, [%rd7+220];
	xor.b32  	%r944, %r944, %r757;
	ld.global.u32 	%r758, [%rd7+224];
	xor.b32  	%r943, %r943, %r758;
	ld.global.u32 	%r759, [%rd7+228];
	xor.b32  	%r1034, %r1034, %r759;
	ld.global.u32 	%r760, [%rd7+232];
	xor.b32  	%r1033, %r1033, %r760;
	ld.global.u32 	%r761, [%rd7+236];
	xor.b32  	%r940, %r940, %r761;
$L__BB1_67:
	and.b32  	%r763, %r676, 4096;
	setp.eq.s32 	%p37, %r763, 0;
	@%p37 bra 	$L__BB1_69;
	ld.global.u32 	%r764, [%rd7+240];
	xor.b32  	%r944, %r944, %r764;
	ld.global.u32 	%r765, [%rd7+244];
	xor.b32  	%r943, %r943, %r765;
	ld.global.u32 	%r766, [%rd7+248];
	xor.b32  	%r1034, %r1034, %r766;
	ld.global.u32 	%r767, [%rd7+252];
	xor.b32  	%r1033, %r1033, %r767;
	ld.global.u32 	%r768, [%rd7+256];
	xor.b32  	%r940, %r940, %r768;
$L__BB1_69:
	and.b32  	%r770, %r676, 8192;
	setp.eq.s32 	%p38, %r770, 0;
	@%p38 bra 	$L__BB1_71;
	ld.global.u32 	%r771, [%rd7+260];
	xor.b32  	%r944, %r944, %r771;
	ld.global.u32 	%r772, [%rd7+264];
	xor.b32  	%r943, %r943, %r772;
	ld.global.u32 	%r773, [%rd7+268];
	xor.b32  	%r1034, %r1034, %r773;
	ld.global.u32 	%r774, [%rd7+272];
	xor.b32  	%r1033, %r1033, %r774;
	ld.global.u32 	%r775, [%rd7+276];
	xor.b32  	%r940, %r940, %r775;
$L__BB1_71:
	and.b32  	%r777, %r676, 16384;
	setp.eq.s32 	%p39, %r777, 0;
	@%p39 bra 	$L__BB1_73;
	ld.global.u32 	%r778, [%rd7+280];
	xor.b32  	%r944, %r944, %r778;
	ld.global.u32 	%r779, [%rd7+284];
	xor.b32  	%r943, %r943, %r779;
	ld.global.u32 	%r780, [%rd7+288];
	xor.b32  	%r1034, %r1034, %r780;
	ld.global.u32 	%r781, [%rd7+292];
	xor.b32  	%r1033, %r1033, %r781;
	ld.global.u32 	%r782, [%rd7+296];
	xor.b32  	%r940, %r940, %r782;
$L__BB1_73:
	and.b32  	%r784, %r676, 32768;
	setp.eq.s32 	%p40, %r784, 0;
	@%p40 bra 	$L__BB1_75;
	ld.global.u32 	%r785, [%rd7+300];
	xor.b32  	%r944, %r944, %r785;
	ld.global.u32 	%r786, [%rd7+304];
	xor.b32  	%r943, %r943, %r786;
	ld.global.u32 	%r787, [%rd7+308];
	xor.b32  	%r1034, %r1034, %r787;
	ld.global.u32 	%r788, [%rd7+312];
	xor.b32  	%r1033, %r1033, %r788;
	ld.global.u32 	%r789, [%rd7+316];
	xor.b32  	%r940, %r940, %r789;
$L__BB1_75:
	add.s32 	%r1031, %r1031, 16;
	setp.ne.s32 	%p41, %r1031, 32;
	@%p41 bra 	$L__BB1_43;
	mad.lo.s32 	%r790, %r1025, -31, %r189;
	add.s32 	%r1025, %r790, 1;
	setp.ne.s32 	%p42, %r1025, 5;
	@%p42 bra 	$L__BB1_42;
	st.local.u32 	[%rd1+4], %r944;
	st.local.v2.u32 	[%rd1+8], {%r943, %r1034};
	st.local.v2.u32 	[%rd1+16], {%r1033, %r940};
	setp.ne.s64 	%p43, %rd4, 3;
	@%p43 bra 	$L__BB1_115;
	mov.b32 	%r940, 0;
	mov.u32 	%r1125, %r940;
	mov.u32 	%r1126, %r940;
	mov.u32 	%r943, %r940;
	mov.u32 	%r944, %r940;
	mov.u32 	%r1117, %r940;
$L__BB1_79:
	mul.wide.u32 	%rd20, %r1117, 4;
	add.s64 	%rd21, %rd1, %rd20;
	ld.local.u32 	%r364, [%rd21+4];
	shl.b32 	%r365, %r1117, 5;
	mov.b32 	%r1123, 0;
$L__BB1_80:
	.pragma "nounroll";
	shr.u32 	%r793, %r364, %r1123;
	and.b32  	%r794, %r793, 1;
	setp.eq.b32 	%p44, %r794, 1;
	not.pred 	%p45, %p44;
	add.s32 	%r795, %r365, %r1123;
	mul.lo.s32 	%r796, %r795, 5;
	mul.wide.u32 	%rd22, %r796, 4;
	add.s64 	%rd8, %rd5, %rd22;
	@%p45 bra 	$L__BB1_82;
	ld.global.u32 	%r797, [%rd8];
	xor.b32  	%r944, %r944, %r797;
	ld.global.u32 	%r798, [%rd8+4];
	xor.b32  	%r943, %r943, %r798;
	ld.global.u32 	%r799, [%rd8+8];
	xor.b32  	%r1126, %r1126, %r799;
	ld.global.u32 	%r800, [%rd8+12];
	xor.b32  	%r1125, %r1125, %r800;
	ld.global.u32 	%r801, [%rd8+16];
	xor.b32  	%r940, %r940, %r801;
$L__BB1_82:
	and.b32  	%r803, %r793, 2;
	setp.eq.s32 	%p46, %r803, 0;
	@%p46 bra 	$L__BB1_84;
	ld.global.u32 	%r804, [%rd8+20];
	xor.b32  	%r944, %r944, %r804;
	ld.global.u32 	%r805, [%rd8+24];
	xor.b32  	%r943, %r943, %r805;
	ld.global.u32 	%r806, [%rd8+28];
	xor.b32  	%r1126, %r1126, %r806;
	ld.global.u32 	%r807, [%rd8+32];
	xor.b32  	%r1125, %r1125, %r807;
	ld.global.u32 	%r808, [%rd8+36];
	xor.b32  	%r940, %r940, %r808;
$L__BB1_84:
	and.b32  	%r810, %r793, 4;
	setp.eq.s32 	%p47, %r810, 0;
	@%p47 bra 	$L__BB1_86;
	ld.global.u32 	%r811, [%rd8+40];
	xor.b32  	%r944, %r944, %r811;
	ld.global.u32 	%r812, [%rd8+44];
	xor.b32  	%r943, %r943, %r812;
	ld.global.u32 	%r813, [%rd8+48];
	xor.b32  	%r1126, %r1126, %r813;
	ld.global.u32 	%r814, [%rd8+52];
	xor.b32  	%r1125, %r1125, %r814;
	ld.global.u32 	%r815, [%rd8+56];
	xor.b32  	%r940, %r940, %r815;
$L__BB1_86:
	and.b32  	%r817, %r793, 8;
	setp.eq.s32 	%p48, %r817, 0;
	@%p48 bra 	$L__BB1_88;
	ld.global.u32 	%r818, [%rd8+60];
	xor.b32  	%r944, %r944, %r818;
	ld.global.u32 	%r819, [%rd8+64];
	xor.b32  	%r943, %r943, %r819;
	ld.global.u32 	%r820, [%rd8+68];
	xor.b32  	%r1126, %r1126, %r820;
	ld.global.u32 	%r821, [%rd8+72];
	xor.b32  	%r1125, %r1125, %r821;
	ld.global.u32 	%r822, [%rd8+76];
	xor.b32  	%r940, %r940, %r822;
$L__BB1_88:
	and.b32  	%r824, %r793, 16;
	setp.eq.s32 	%p49, %r824, 0;
	@%p49 bra 	$L__BB1_90;
	ld.global.u32 	%r825, [%rd8+80];
	xor.b32  	%r944, %r944, %r825;
	ld.global.u32 	%r826, [%rd8+84];
	xor.b32  	%r943, %r943, %r826;
	ld.global.u32 	%r827, [%rd8+88];
	xor.b32  	%r1126, %r1126, %r827;
	ld.global.u32 	%r828, [%rd8+92];
	xor.b32  	%r1125, %r1125, %r828;
	ld.global.u32 	%r829, [%rd8+96];
	xor.b32  	%r940, %r940, %r829;
$L__BB1_90:
	and.b32  	%r831, %r793, 32;
	setp.eq.s32 	%p50, %r831, 0;
	@%p50 bra 	$L__BB1_92;
	ld.global.u32 	%r832, [%rd8+100];
	xor.b32  	%r944, %r944, %r832;
	ld.global.u32 	%r833, [%rd8+104];
	xor.b32  	%r943, %r943, %r833;
	ld.global.u32 	%r834, [%rd8+108];
	xor.b32  	%r1126, %r1126, %r834;
	ld.global.u32 	%r835, [%rd8+112];
	xor.b32  	%r1125, %r1125, %r835;
	ld.global.u32 	%r836, [%rd8+116];
	xor.b32  	%r940, %r940, %r836;
$L__BB1_92:
	and.b32  	%r838, %r793, 64;
	setp.eq.s32 	%p51, %r838, 0;
	@%p51 bra 	$L__BB1_94;
	ld.global.u32 	%r839, [%rd8+120];
	xor.b32  	%r944, %r944, %r839;
	ld.global.u32 	%r840, [%rd8+124];
	xor.b32  	%r943, %r943, %r840;
	ld.global.u32 	%r841, [%rd8+128];
	xor.b32  	%r1126, %r1126, %r841;
	ld.global.u32 	%r842, [%rd8+132];
	xor.b32  	%r1125, %r1125, %r842;
	ld.global.u32 	%r843, [%rd8+136];
	xor.b32  	%r940, %r940, %r843;
$L__BB1_94:
	and.b32  	%r845, %r793, 128;
	setp.eq.s32 	%p52, %r845, 0;
	@%p52 bra 	$L__BB1_96;
	ld.global.u32 	%r846, [%rd8+140];
	xor.b32  	%r944, %r944, %r846;
	ld.global.u32 	%r847, [%rd8+144];
	xor.b32  	%r943, %r943, %r847;
	ld.global.u32 	%r848, [%rd8+148];
	xor.b32  	%r1126, %r1126, %r848;
	ld.global.u32 	%r849, [%rd8+152];
	xor.b32  	%r1125, %r1125, %r849;
	ld.global.u32 	%r850, [%rd8+156];
	xor.b32  	%r940, %r940, %r850;
$L__BB1_96:
	and.b32  	%r852, %r793, 256;
	setp.eq.s32 	%p53, %r852, 0;
	@%p53 bra 	$L__BB1_98;
	ld.global.u32 	%r853, [%rd8+160];
	xor.b32  	%r944, %r944, %r853;
	ld.global.u32 	%r854, [%rd8+164];
	xor.b32  	%r943, %r943, %r854;
	ld.global.u32 	%r855, [%rd8+168];
	xor.b32  	%r1126, %r1126, %r855;
	ld.global.u32 	%r856, [%rd8+172];
	xor.b32  	%r1125, %r1125, %r856;
	ld.global.u32 	%r857, [%rd8+176];
	xor.b32  	%r940, %r940, %r857;
$L__BB1_98:
	and.b32  	%r859, %r793, 512;
	setp.eq.s32 	%p54, %r859, 0;
	@%p54 bra 	$L__BB1_100;
	ld.global.u32 	%r860, [%rd8+180];
	xor.b32  	%r944, %r944, %r860;
	ld.global.u32 	%r861, [%rd8+184];
	xor.b32  	%r943, %r943, %r861;
	ld.global.u32 	%r862, [%rd8+188];
	xor.b32  	%r1126, %r1126, %r862;
	ld.global.u32 	%r863, [%rd8+192];
	xor.b32  	%r1125, %r1125, %r863;
	ld.global.u32 	%r864, [%rd8+196];
	xor.b32  	%r940, %r940, %r864;
$L__BB1_100:
	and.b32  	%r866, %r793, 1024;
	setp.eq.s32 	%p55, %r866, 0;
	@%p55 bra 	$L__BB1_102;
	ld.global.u32 	%r867, [%rd8+200];
	xor.b32  	%r944, %r944, %r867;
	ld.global.u32 	%r868, [%rd8+204];
	xor.b32  	%r943, %r943, %r868;
	ld.global.u32 	%r869, [%rd8+208];
	xor.b32  	%r1126, %r1126, %r869;
	ld.global.u32 	%r870, [%rd8+212];
	xor.b32  	%r1125, %r1125, %r870;
	ld.global.u32 	%r871, [%rd8+216];
	xor.b32  	%r940, %r940, %r871;
$L__BB1_102:
	and.b32  	%r873, %r793, 2048;
	setp.eq.s32 	%p56, %r873, 0;
	@%p56 bra 	$L__BB1_104;
	ld.global.u32 	%r874, [%rd8+220];
	xor.b32  	%r944, %r944, %r874;
	ld.global.u32 	%r875, [%rd8+224];
	xor.b32  	%r943, %r943, %r875;
	ld.global.u32 	%r876, [%rd8+228];
	xor.b32  	%r1126, %r1126, %r876;
	ld.global.u32 	%r877, [%rd8+232];
	xor.b32  	%r1125, %r1125, %r877;
	ld.global.u32 	%r878, [%rd8+236];
	xor.b32  	%r940, %r940, %r878;
$L__BB1_104:
	and.b32  	%r880, %r793, 4096;
	setp.eq.s32 	%p57, %r880, 0;
	@%p57 bra 	$L__BB1_106;
	ld.global.u32 	%r881, [%rd8+240];
	xor.b32  	%r944, %r944, %r881;
	ld.global.u32 	%r882, [%rd8+244];
	xor.b32  	%r943, %r943, %r882;
	ld.global.u32 	%r883, [%rd8+248];
	xor.b32  	%r1126, %r1126, %r883;
	ld.global.u32 	%r884, [%rd8+252];
	xor.b32  	%r1125, %r1125, %r884;
	ld.global.u32 	%r885, [%rd8+256];
	xor.b32  	%r940, %r940, %r885;
$L__BB1_106:
	and.b32  	%r887, %r793, 8192;
	setp.eq.s32 	%p58, %r887, 0;
	@%p58 bra 	$L__BB1_108;
	ld.global.u32 	%r888, [%rd8+260];
	xor.b32  	%r944, %r944, %r888;
	ld.global.u32 	%r889, [%rd8+264];
	xor.b32  	%r943, %r943, %r889;
	ld.global.u32 	%r890, [%rd8+268];
	xor.b32  	%r1126, %r1126, %r890;
	ld.global.u32 	%r891, [%rd8+272];
	xor.b32  	%r1125, %r1125, %r891;
	ld.global.u32 	%r892, [%rd8+276];
	xor.b32  	%r940, %r940, %r892;
$L__BB1_108:
	and.b32  	%r894, %r793, 16384;
	setp.eq.s32 	%p59, %r894, 0;
	@%p59 bra 	$L__BB1_110;
	ld.global.u32 	%r895, [%rd8+280];
	xor.b32  	%r944, %r944, %r895;
	ld.global.u32 	%r896, [%rd8+284];
	xor.b32  	%r943, %r943, %r896;
	ld.global.u32 	%r897, [%rd8+288];
	xor.b32  	%r1126, %r1126, %r897;
	ld.global.u32 	%r898, [%rd8+292];
	xor.b32  	%r1125, %r1125, %r898;
	ld.global.u32 	%r899, [%rd8+296];
	xor.b32  	%r940, %r940, %r899;
$L__BB1_110:
	and.b32  	%r901, %r793, 32768;
	setp.eq.s32 	%p60, %r901, 0;
	@%p60 bra 	$L__BB1_112;
	ld.global.u32 	%r902, [%rd8+300];
	xor.b32  	%r944, %r944, %r902;
	ld.global.u32 	%r903, [%rd8+304];
	xor.b32  	%r943, %r943, %r903;
	ld.global.u32 	%r904, [%rd8+308];
	xor.b32  	%r1126, %r1126, %r904;
	ld.global.u32 	%r905, [%rd8+312];
	xor.b32  	%r1125, %r1125, %r905;
	ld.global.u32 	%r906, [%rd8+316];
	xor.b32  	%r940, %r940, %r906;
$L__BB1_112:
	add.s32 	%r1123, %r1123, 16;
	setp.ne.s32 	%p61, %r1123, 32;
	@%p61 bra 	$L__BB1_80;
	mad.lo.s32 	%r907, %r1117, -31, %r365;
	add.s32 	%r1117, %r907, 1;
	setp.ne.s32 	%p62, %r1117, 5;
	@%p62 bra 	$L__BB1_79;
	st.local.u32 	[%rd1+4], %r944;
	st.local.v2.u32 	[%rd1+8], {%r943, %r1126};
	st.local.v2.u32 	[%rd1+16], {%r1125, %r940};
$L__BB1_115:
	shr.u64 	%rd29, %rd3, 2;
	add.s32 	%r927, %r927, 1;
	setp.gt.u64 	%p63, %rd3, 3;
	@%p63 bra 	$L__BB1_3;
$L__BB1_116:
	shr.u32 	%r908, %r944, 2;
	xor.b32  	%r909, %r908, %r944;
	shl.b32 	%r910, %r940, 4;
	shl.b32 	%r911, %r909, 1;
	xor.b32  	%r912, %r911, %r910;
	xor.b32  	%r913, %r912, %r909;
	xor.b32  	%r914, %r913, %r940;
	add.s32 	%r915, %r914, 159329424;
	shr.u32 	%r916, %r943, 2;
	xor.b32  	%r917, %r916, %r943;
	shl.b32 	%r918, %r914, 4;
	shl.b32 	%r919, %r917, 1;
	xor.b32  	%r920, %r919, %r918;
	xor.b32  	%r921, %r920, %r917;
	xor.b32  	%r922, %r921, %r914;
	add.s32 	%r923, %r922, 159691861;
	cvt.u64.u32 	%rd23, %r915;
	mul.wide.u32 	%rd24, %r923, 2097152;
	xor.b64  	%rd25, %rd24, %rd23;
	cvt.rn.f64.u64 	%fd1, %rd25;
	fma.rn.f64 	%fd2, %fd1, 0d3CA0000000000000, 0d3C90000000000000;
	add.f64 	%fd3, %fd2, 0dBFE0000000000000;
	mul.f64 	%fd4, %fd3, 0d3FB999999999999A;
	cvta.to.global.u64 	%rd26, %rd10;
	shl.b64 	%rd27, %rd2, 3;
	add.s64 	%rd28, %rd26, %rd27;
	st.global.f64 	[%rd28], %fd4;
$L__BB1_117:
	ret;

}
	// .globl	_Z6layer1P19NeuralNetworkDevicePdS1_
.visible .entry _Z6layer1P19NeuralNetworkDevicePdS1_(
	.param .u64 .ptr .align 1 _Z6layer1P19NeuralNetworkDevicePdS1__param_0,
	.param .u64 .ptr .align 1 _Z6layer1P19NeuralNetworkDevicePdS1__param_1,
	.param .u64 .ptr .align 1 _Z6layer1P19NeuralNetworkDevicePdS1__param_2
)
{
	.reg .pred 	%p<2>;
	.reg .b32 	%r<6>;
	.reg .b64 	%rd<25>;
	.reg .b64 	%fd<52>;

	ld.param.u64 	%rd8, [_Z6layer1P19NeuralNetworkDevicePdS1__param_0];
	ld.param.u64 	%rd9, [_Z6layer1P19NeuralNetworkDevicePdS1__param_1];
	ld.param.u64 	%rd7, [_Z6layer1P19NeuralNetworkDevicePdS1__param_2];
	cvta.to.global.u64 	%rd10, %rd9;
	cvta.to.global.u64 	%rd11, %rd8;
	mov.u32 	%r1, %tid.x;
	ld.global.u64 	%rd12, [%rd11+16];
	cvta.to.global.u64 	%rd13, %rd12;
	mul.wide.u32 	%rd14, %r1, 8;
	add.s64 	%rd15, %rd13, %rd14;
	ld.global.f64 	%fd51, [%rd15];
	ld.global.u64 	%rd16, [%rd11];
	cvta.to.global.u64 	%rd17, %rd16;
	mul.wide.u32 	%rd18, %r1, 6272;
	add.s64 	%rd19, %rd18, %rd17;
	add.s64 	%rd24, %rd19, 64;
	add.s64 	%rd23, %rd10, 64;
	mov.b32 	%r5, 0;
$L__BB2_1:
	ld.global.f64 	%fd4, [%rd24+-64];
	ld.global.f64 	%fd5, [%rd23+-64];
	fma.rn.f64 	%fd6, %fd4, %fd5, %fd51;
	ld.global.f64 	%fd7, [%rd24+-56];
	ld.global.f64 	%fd8, [%rd23+-56];
	fma.rn.f64 	%fd9, %fd7, %fd8, %fd6;
	ld.global.f64 	%fd10, [%rd24+-48];
	ld.global.f64 	%fd11, [%rd23+-48];
	fma.rn.f64 	%fd12, %fd10, %fd11, %fd9;
	ld.global.f64 	%fd13, [%rd24+-40];
	ld.global.f64 	%fd14, [%rd23+-40];
	fma.rn.f64 	%fd15, %fd13, %fd14, %fd12;
	ld.global.f64 	%fd16, [%rd24+-32];
	ld.global.f64 	%fd17, [%rd23+-32];
	fma.rn.f64 	%fd18, %fd16, %fd17, %fd15;
	ld.global.f64 	%fd19, [%rd24+-24];
	ld.global.f64 	%fd20, [%rd23+-24];
	fma.rn.f64 	%fd21, %fd19, %fd20, %fd18;
	ld.global.f64 	%fd22, [%rd24+-16];
	ld.global.f64 	%fd23, [%rd23+-16];
	fma.rn.f64 	%fd24, %fd22, %fd23, %fd21;
	ld.global.f64 	%fd25, [%rd24+-8];
	ld.global.f64 	%fd26, [%rd23+-8];
	fma.rn.f64 	%fd27, %fd25, %fd26, %fd24;
	ld.global.f64 	%fd28, [%rd24];
	ld.global.f64 	%fd29, [%rd23];
	fma.rn.f64 	%fd30, %fd28, %fd29, %fd27;
	ld.global.f64 	%fd31, [%rd24+8];
	ld.global.f64 	%fd32, [%rd23+8];
	fma.rn.f64 	%fd33, %fd31, %fd32, %fd30;
	ld.global.f64 	%fd34, [%rd24+16];
	ld.global.f64 	%fd35, [%rd23+16];
	fma.rn.f64 	%fd36, %fd34, %fd35, %fd33;
	ld.global.f64 	%fd37, [%rd24+24];
	ld.global.f64 	%fd38, [%rd23+24];
	fma.rn.f64 	%fd39, %fd37, %fd38, %fd36;
	ld.global.f64 	%fd40, [%rd24+32];
	ld.global.f64 	%fd41, [%rd23+32];
	fma.rn.f64 	%fd42, %fd40, %fd41, %fd39;
	ld.global.f64 	%fd43, [%rd24+40];
	ld.global.f64 	%fd44, [%rd23+40];
	fma.rn.f64 	%fd45, %fd43, %fd44, %fd42;
	ld.global.f64 	%fd46, [%rd24+48];
	ld.global.f64 	%fd47, [%rd23+48];
	fma.rn.f64 	%fd48, %fd46, %fd47, %fd45;
	ld.global.f64 	%fd49, [%rd24+56];
	ld.global.f64 	%fd50, [%rd23+56];
	fma.rn.f64 	%fd51, %fd49, %fd50, %fd48;
	add.s32 	%r5, %r5, 16;
	add.s64 	%rd24, %rd24, 128;
	add.s64 	%rd23, %rd23, 128;
	setp.ne.s32 	%p1, %r5, 784;
	@%p1 bra 	$L__BB2_1;
	cvta.to.global.u64 	%rd20, %rd7;
	add.s64 	%rd22, %rd20, %rd14;
	st.global.f64 	[%rd22], %fd51;
	ret;

}
	// .globl	_Z6layer2P19NeuralNetworkDevicePdS1_
.visible .entry _Z6layer2P19NeuralNetworkDevicePdS1_(
	.param .u64 .ptr .align 1 _Z6layer2P19NeuralNetworkDevicePdS1__param_0,
	.param .u64 .ptr .align 1 _Z6layer2P19NeuralNetworkDevicePdS1__param_1,
	.param .u64 .ptr .align 1 _Z6layer2P19NeuralNetworkDevicePdS1__param_2
)
{
	.reg .pred 	%p<2>;
	.reg .b32 	%r<6>;
	.reg .b64 	%rd<25>;
	.reg .b64 	%fd<52>;

	ld.param.u64 	%rd8, [_Z6layer2P19NeuralNetworkDevicePdS1__param_0];
	ld.param.u64 	%rd9, [_Z6layer2P19NeuralNetworkDevicePdS1__param_1];
	ld.param.u64 	%rd7, [_Z6layer2P19NeuralNetworkDevicePdS1__param_2];
	cvta.to.global.u64 	%rd10, %rd9;
	cvta.to.global.u64 	%rd11, %rd8;
	mov.u32 	%r1, %tid.x;
	ld.global.u64 	%rd12, [%rd11+24];
	cvta.to.global.u64 	%rd13, %rd12;
	mul.wide.u32 	%rd14, %r1, 8;
	add.s64 	%rd15, %rd13, %rd14;
	ld.global.f64 	%fd51, [%rd15];
	ld.global.u64 	%rd16, [%rd11+8];
	cvta.to.global.u64 	%rd17, %rd16;
	mul.wide.u32 	%rd18, %r1, 1024;
	add.s64 	%rd19, %rd18, %rd17;
	add.s64 	%rd24, %rd19, 64;
	add.s64 	%rd23, %rd10, 64;
	mov.b32 	%r5, 0;
$L__BB3_1:
	ld.global.f64 	%fd4, [%rd24+-64];
	ld.global.f64 	%fd5, [%rd23+-64];
	fma.rn.f64 	%fd6, %fd4, %fd5, %fd51;
	ld.global.f64 	%fd7, [%rd24+-56];
	ld.global.f64 	%fd8, [%rd23+-56];
	fma.rn.f64 	%fd9, %fd7, %fd8, %fd6;
	ld.global.f64 	%fd10, [%rd24+-48];
	ld.global.f64 	%fd11, [%rd23+-48];
	fma.rn.f64 	%fd12, %fd10, %fd11, %fd9;
	ld.global.f64 	%fd13, [%rd24+-40];
	ld.global.f64 	%fd14, [%rd23+-40];
	fma.rn.f64 	%fd15, %fd13, %fd14, %fd12;
	ld.global.f64 	%fd16, [%rd24+-32];
	ld.global.f64 	%fd17, [%rd23+-32];
	fma.rn.f64 	%fd18, %fd16, %fd17, %fd15;
	ld.global.f64 	%fd19, [%rd24+-24];
	ld.global.f64 	%fd20, [%rd23+-24];
	fma.rn.f64 	%fd21, %fd19, %fd20, %fd18;
	ld.global.f64 	%fd22, [%rd24+-16];
	ld.global.f64 	%fd23, [%rd23+-16];
	fma.rn.f64 	%fd24, %fd22, %fd23, %fd21;
	ld.global.f64 	%fd25, [%rd24+-8];
	ld.global.f64 	%fd26, [%rd23+-8];
	fma.rn.f64 	%fd27, %fd25, %fd26, %fd24;
	ld.global.f64 	%fd28, [%rd24];
	ld.global.f64 	%fd29, [%rd23];
	fma.rn.f64 	%fd30, %fd28, %fd29, %fd27;
	ld.global.f64 	%fd31, [%rd24+8];
	ld.global.f64 	%fd32, [%rd23+8];
	fma.rn.f64 	%fd33, %fd31, %fd32, %fd30;
	ld.global.f64 	%fd34, [%rd24+16];
	ld.global.f64 	%fd35, [%rd23+16];
	fma.rn.f64 	%fd36, %fd34, %fd35, %fd33;
	ld.global.f64 	%fd37, [%rd24+24];
	ld.global.f64 	%fd38, [%rd23+24];
	fma.rn.f64 	%fd39, %fd37, %fd38, %fd36;
	ld.global.f64 	%fd40, [%rd24+32];
	ld.global.f64 	%fd41, [%rd23+32];
	fma.rn.f64 	%fd42, %fd40, %fd41, %fd39;
	ld.global.f64 	%fd43, [%rd24+40];
	ld.global.f64 	%fd44, [%rd23+40];
	fma.rn.f64 	%fd45, %fd43, %fd44, %fd42;
	ld.global.f64 	%fd46, [%rd24+48];
	ld.global.f64 	%fd47, [%rd23+48];
	fma.rn.f64 	%fd48, %fd46, %fd47, %fd45;
	ld.global.f64 	%fd49, [%rd24+56];
	ld.global.f64 	%fd50, [%rd23+56];
	fma.rn.f64 	%fd51, %fd49, %fd50, %fd48;
	add.s32 	%r5, %r5, 16;
	add.s64 	%rd24, %rd24, 128;
	add.s64 	%rd23, %rd23, 128;
	setp.ne.s32 	%p1, %r5, 128;
	@%p1 bra 	$L__BB3_1;
	cvta.to.global.u64 	%rd20, %rd7;
	add.s64 	%rd22, %rd20, %rd14;
	st.global.f64 	[%rd22], %fd51;
	ret;

}
	// .globl	_Z6relu_dPd
.visible .entry _Z6relu_dPd(
	.param .u64 .ptr .align 1 _Z6relu_dPd_param_0
)
{
	.reg .b32 	%r<2>;
	.reg .b64 	%rd<5>;
	.reg .b64 	%fd<3>;

	ld.param.u64 	%rd1, [_Z6relu_dPd_param_0];
	cvta.to.global.u64 	%rd2, %rd1;
	mov.u32 	%r1, %tid.x;
	mul.wide.u32 	%rd3, %r1, 8;
	add.s64 	%rd4, %rd2, %rd3;
	ld.global.f64 	%fd1, [%rd4];
	max.f64 	%fd2, %fd1, 0d0000000000000000;
	st.global.f64 	[%rd4], %fd2;
	ret;

}
	// .globl	_Z13layerGradientPdS_S_
.visible .entry _Z13layerGradientPdS_S_(
	.param .u64 .ptr .align 1 _Z13layerGradientPdS_S__param_0,
	.param .u64 .ptr .align 1 _Z13layerGradientPdS_S__param_1,
	.param .u64 .ptr .align 1 _Z13layerGradientPdS_S__param_2
)
{
	.reg .pred 	%p<2>;
	.reg .b32 	%r<2>;
	.reg .b64 	%rd<11>;
	.reg .b64 	%fd<4>;

	ld.param.u64 	%rd1, [_Z13layerGradientPdS_S__param_0];
	ld.param.u64 	%rd2, [_Z13layerGradientPdS_S__param_1];
	ld.param.u64 	%rd3, [_Z13layerGradientPdS_S__param_2];
	mov.u32 	%r1, %tid.x;
	setp.gt.u32 	%p1, %r1, 9;
	@%p1 bra 	$L__BB5_2;
	cvta.to.global.u64 	%rd4, %rd2;
	cvta.to.global.u64 	%rd5, %rd3;
	cvta.to.global.u64 	%rd6, %rd1;
	mul.wide.u32 	%rd7, %r1, 8;
	add.s64 	%rd8, %rd4, %rd7;
	ld.global.f64 	%fd1, [%rd8];
	add.s64 	%rd9, %rd5, %rd7;
	ld.global.f64 	%fd2, [%rd9];
	sub.f64 	%fd3, %fd1, %fd2;
	add.s64 	%rd10, %rd6, %rd7;
	st.global.f64 	[%rd10], %fd3;
$L__BB5_2:
	ret;

}
	// .globl	_Z19hiddenLayerGradientP19NeuralNetworkDevicePdS1_S1_
.visible .entry _Z19hiddenLayerGradientP19NeuralNetworkDevicePdS1_S1_(
	.param .u64 .ptr .align 1 _Z19hiddenLayerGradientP19NeuralNetworkDevicePdS1_S1__param_0,
	.param .u64 .ptr .align 1 _Z19hiddenLayerGradientP19NeuralNetworkDevicePdS1_S1__param_1,
	.param .u64 .ptr .align 1 _Z19hiddenLayerGradientP19NeuralNetworkDevicePdS1_S1__param_2,
	.param .u64 .ptr .align 1 _Z19hiddenLayerGradientP19NeuralNetworkDevicePdS1_S1__param_3
)
{
	.reg .pred 	%p<4>;
	.reg .b32 	%r<5>;
	.reg .b64 	%rd<23>;
	.reg .b64 	%fd<10>;

	ld.param.u64 	%rd6, [_Z19hiddenLayerGradientP19NeuralNetworkDevicePdS1_S1__param_0];
	ld.param.u64 	%rd7, [_Z19hiddenLayerGradientP19NeuralNetworkDevicePdS1_S1__param_1];
	ld.param.u64 	%rd5, [_Z19hiddenLayerGradientP19NeuralNetworkDevicePdS1_S1__param_2];
	ld.param.u64 	%rd8, [_Z19hiddenLayerGradientP19NeuralNetworkDevicePdS1_S1__param_3];
	cvta.to.global.u64 	%rd9, %rd7;
	cvta.to.global.u64 	%rd10, %rd8;
	cvta.to.global.u64 	%rd11, %rd6;
	mov.u32 	%r1, %ctaid.x;
	mov.u32 	%r2, %tid.x;
	mul.wide.u32 	%rd12, %r1, 8;
	add.s64 	%rd1, %rd9, %rd12;
	ld.global.u64 	%rd13, [%rd11+8];
	shl.b32 	%r3, %r2, 7;
	add.s32 	%r4, %r3, %r1;
	mul.wide.u32 	%rd14, %r4, 8;
	add.s64 	%rd15, %rd13, %rd14;
	ld.f64 	%fd2, [%rd15];
	mul.wide.u32 	%rd16, %r2, 8;
	add.s64 	%rd17, %rd10, %rd16;
	ld.global.f64 	%fd3, [%rd17];
	mul.f64 	%fd1, %fd2, %fd3;
	ld.global.u64 	%rd22, [%rd1];
$L__BB6_1:
	mov.b64 	%fd4, %rd22;
	add.f64 	%fd5, %fd1, %fd4;
	mov.b64 	%rd18, %fd5;
	atom.relaxed.global.cas.b64 	%rd4, [%rd1], %rd22, %rd18;
	setp.ne.s64 	%p1, %rd22, %rd4;
	mov.u64 	%rd22, %rd4;
	@%p1 bra 	$L__BB6_1;
	bar.sync 	0;
	setp.ne.s32 	%p2, %r2, 0;
	@%p2 bra 	$L__BB6_4;
	cvta.to.global.u64 	%rd19, %rd5;
	add.s64 	%rd21, %rd19, %rd12;
	ld.global.f64 	%fd6, [%rd21];
	setp.gt.f64 	%p3, %fd6, 0d0000000000000000;
	selp.f64 	%fd7, 0d3FF0000000000000, 0d0000000000000000, %p3;
	ld.global.f64 	%fd8, [%rd1];
	mul.f64 	%fd9, %fd8, %fd7;
	st.global.f64 	[%rd1], %fd9;
$L__BB6_4:
	ret;

}
	// .globl	_Z14updateWeights2P19NeuralNetworkDevicePdS1_
.visible .entry _Z14updateWeights2P19NeuralNetworkDevicePdS1_(
	.param .u64 .ptr .align 1 _Z14updateWeights2P19NeuralNetworkDevicePdS1__param_0,
	.param .u64 .ptr .align 1 _Z14updateWeights2P19NeuralNetworkDevicePdS1__param_1,
	.param .u64 .ptr .align 1 _Z14updateWeights2P19NeuralNetworkDevicePdS1__param_2
)
{
	.reg .pred 	%p<3>;
	.reg .b32 	%r<5>;
	.reg .b64 	%rd<22>;
	.reg .b64 	%fd<10>;

	ld.param.u64 	%rd7, [_Z14updateWeights2P19NeuralNetworkDevicePdS1__param_0];
	ld.param.u64 	%rd8, [_Z14updateWeights2P19NeuralNetworkDevicePdS1__param_1];
	ld.param.u64 	%rd9, [_Z14updateWeights2P19NeuralNetworkDevicePdS1__param_2];
	cvta.to.global.u64 	%rd10, %rd8;
	cvta.to.global.u64 	%rd11, %rd9;
	cvta.to.global.u64 	%rd1, %rd7;
	mov.u32 	%r1, %ctaid.x;
	mov.u32 	%r2, %tid.x;
	shl.b32 	%r3, %r1, 7;
	add.s32 	%r4, %r3, %r2;
	ld.global.u64 	%rd12, [%rd1+8];
	mul.wide.u32 	%rd13, %r4, 8;
	add.s64 	%rd2, %rd12, %rd13;
	mul.wide.u32 	%rd14, %r1, 8;
	add.s64 	%rd3, %rd11, %rd14;
	ld.global.f64 	%fd2, [%rd3];
	mul.f64 	%fd3, %fd2, 0d3F847AE147AE147B;
	mul.wide.u32 	%rd15, %r2, 8;
	add.s64 	%rd16, %rd10, %rd15;
	ld.global.f64 	%fd4, [%rd16];
	mul.f64 	%fd1, %fd3, %fd4;
	ld.u64 	%rd21, [%rd2];
$L__BB7_1:
	mov.b64 	%fd5, %rd21;
	sub.f64 	%fd6, %fd5, %fd1;
	mov.b64 	%rd17, %fd6;
	atom.relaxed.cas.b64 	%rd6, [%rd2], %rd21, %rd17;
	setp.ne.s64 	%p1, %rd21, %rd6;
	mov.u64 	%rd21, %rd6;
	@%p1 bra 	$L__BB7_1;
	setp.ne.s32 	%p2, %r2, 0;
	@%p2 bra 	$L__BB7_4;
	ld.global.f64 	%fd7, [%rd3];
	ld.global.u64 	%rd18, [%rd1+24];
	add.s64 	%rd20, %rd18, %rd14;
	ld.f64 	%fd8, [%rd20];
	fma.rn.f64 	%fd9, %fd7, 0dBF847AE147AE147B, %fd8;
	st.f64 	[%rd20], %fd9;
$L__BB7_4:
	ret;

}
	// .globl	_Z14updateWeights1P19NeuralNetworkDevicePdS1_
.visible .entry _Z14updateWeights1P19NeuralNetworkDevicePdS1_(
	.param .u64 .ptr .align 1 _Z14updateWeights1P19NeuralNetworkDevicePdS1__param_0,
	.param .u64 .ptr .align 1 _Z14updateWeights1P19NeuralNetworkDevicePdS1__param_1,
	.param .u64 .ptr .align 1 _Z14updateWeights1P19NeuralNetworkDevicePdS1__param_2
)
{
	.reg .pred 	%p<3>;
	.reg .b32 	%r<4>;
	.reg .b64 	%rd<22>;
	.reg .b64 	%fd<10>;

	ld.param.u64 	%rd7, [_Z14updateWeights1P19NeuralNetworkDevicePdS1__param_0];
	ld.param.u64 	%rd8, [_Z14updateWeights1P19NeuralNetworkDevicePdS1__param_1];
	ld.param.u64 	%rd9, [_Z14updateWeights1P19NeuralNetworkDevicePdS1__param_2];
	cvta.to.global.u64 	%rd10, %rd8;
	cvta.to.global.u64 	%rd11, %rd9;
	cvta.to.global.u64 	%rd1, %rd7;
	mov.u32 	%r1, %ctaid.x;
	mov.u32 	%r2, %tid.x;
	mad.lo.s32 	%r3, %r1, 784, %r2;
	ld.global.u64 	%rd12, [%rd1];
	mul.wide.u32 	%rd13, %r3, 8;
	add.s64 	%rd2, %rd12, %rd13;
	mul.wide.u32 	%rd14, %r1, 8;
	add.s64 	%rd3, %rd11, %rd14;
	ld.global.f64 	%fd2, [%rd3];
	mul.f64 	%fd3, %fd2, 0d3F847AE147AE147B;
	mul.wide.u32 	%rd15, %r2, 8;
	add.s64 	%rd16, %rd10, %rd15;
	ld.global.f64 	%fd4, [%rd16];
	mul.f64 	%fd1, %fd3, %fd4;
	ld.u64 	%rd21, [%rd2];
$L__BB8_1:
	mov.b64 	%fd5, %rd21;
	sub.f64 	%fd6, %fd5, %fd1;
	mov.b64 	%rd17, %fd6;
	atom.relaxed.cas.b64 	%rd6, [%rd2], %rd21, %rd17;
	setp.ne.s64 	%p1, %rd21, %rd6;
	mov.u64 	%rd21, %rd6;
	@%p1 bra 	$L__BB8_1;
	setp.ne.s32 	%p2, %r2, 0;
	@%p2 bra 	$L__BB8_4;
	ld.global.f64 	%fd7, [%rd3];
	ld.global.u64 	%rd18, [%rd1+16];
	add.s64 	%rd20, %rd18, %rd14;
	ld.f64 	%fd8, [%rd20];
	fma.rn.f64 	%fd9, %fd7, 0dBF847AE147AE147B, %fd8;
	st.f64 	[%rd20], %fd9;
$L__BB8_4:
	ret;

}


// ===== COMPILED SASS (sm_100) =====

	.target	sm_100

	.elftype	@"ET_EXEC"


//--------------------- .note.nv.tkinfo           --------------------------
	.section	.note.nv.tkinfo,"",@"SHT_NOTE"
	.sectionflags	@"SHF_NOTE_NV_TKINFO"
	.tkinfo
        /*0018*/ 	.word	0x00000002
        /*0030*/ 	.string	""
        /*0030*/ 	.string	"ptxas"
        /*0030*/ 	.string	"Cuda compilation tools, release 13.0, V13.0.88"
        /*0030*/ 	.string	"Build cuda_13.0.r13.0/compiler.36424714_0"
        /*0030*/ 	.string	"-arch sm_100 -m 64 "



//--------------------- .note.nv.cuinfo           --------------------------
	.section	.note.nv.cuinfo,"",@"SHT_NOTE"
	.sectionflags	@"SHF_NOTE_NV_CUINFO"
        /*0018*/ 	.short	0x0002
        /*001a*/ 	.short	0x0064
        /*001c*/ 	.short	0x0082
	.zero		2


//--------------------- .nv.info                  --------------------------
	.section	.nv.info,"",@"SHT_CUDA_INFO"
	.align	4


	//----- nvinfo : EIATTR_REGCOUNT
	.align		4
        /*0000*/ 	.byte	0x04, 0x2f
        /*0002*/ 	.short	(.L_10 - .L_9)
	.align		4
.L_9:
        /*0004*/ 	.word	index@(_Z7init_W1Pdii)
        /*0008*/ 	.word	0x00000020


	//----- nvinfo : EIATTR_FRAME_SIZE
	.align		4
.L_10:
        /*000c*/ 	.byte	0x04, 0x11
        /*000e*/ 	.short	(.L_12 - .L_11)
	.align		4
.L_11:
        /*0010*/ 	.word	index@(_Z7init_W1Pdii)
        /*0014*/ 	.word	0x00000030


	//----- nvinfo : EIATTR_REGCOUNT
	.align		4
.L_12:
        /*0018*/ 	.byte	0x04, 0x2f
        /*001a*/ 	.short	(.L_14 - .L_13)
	.align		4
.L_13:
        /*001c*/ 	.word	index@(_Z7init_W2Pdii)
        /*0020*/ 	.word	0x00000020


	//----- nvinfo : EIATTR_FRAME_SIZE
	.align		4
.L_14:
        /*0024*/ 	.byte	0x04, 0x11
        /*0026*/ 	.short	(.L_16 - .L_15)
	.align		4
.L_15:
        /*0028*/ 	.word	index@(_Z7init_W2Pdii)
        /*002c*/ 	.word	0x00000030


	//----- nvinfo : EIATTR_REGCOUNT
	.align		4
.L_16:
        /*0030*/ 	.byte	0x04, 0x2f
        /*0032*/ 	.short	(.L_18 - .L_17)
	.align		4
.L_17:
        /*0034*/ 	.word	index@(_Z6layer1P19NeuralNetworkDevicePdS1_)
        /*0038*/ 	.word	0x0000001a


	//----- nvinfo : EIATTR_FRAME_SIZE
	.align		4
.L_18:
        /*003c*/ 	.byte	0x04, 0x11
        /*003e*/ 	.short	(.L_20 - .L_19)
	.align		4
.L_19:
        /*0040*/ 	.word	index@(_Z6layer1P19NeuralNetworkDevicePdS1_)
        /*0044*/ 	.word	0x00000000


	//----- nvinfo : EIATTR_REGCOUNT
	.align		4
.L_20:
        /*0048*/ 	.byte	0x04, 0x2f
        /*004a*/ 	.short	(.L_22 - .L_21)
	.align		4
.L_21:
        /*004c*/ 	.word	index@(_Z6layer2P19NeuralNetworkDevicePdS1_)
        /*0050*/ 	.word	0x0000001a


	//----- nvinfo : EIATTR_FRAME_SIZE
	.align		4
.L_22:
        /*0054*/ 	.byte	0x04, 0x11
        /*0056*/ 	.short	(.L_24 - .L_23)
	.align		4
.L_23:
        /*0058*/ 	.word	index@(_Z6layer2P19NeuralNetworkDevicePdS1_)
        /*005c*/ 	.word	0x00000000


	//----- nvinfo : EIATTR_REGCOUNT
	.align		4
.L_24:
        /*0060*/ 	.byte	0x04, 0x2f
        /*0062*/ 	.short	(.L_26 - .L_25)
	.align		4
.L_25:
        /*0064*/ 	.word	index@(_Z6relu_dPd)
        /*0068*/ 	.word	0x0000000c


	//----- nvinfo : EIATTR_FRAME_SIZE
	.align		4
.L_26:
        /*006c*/ 	.byte	0x04, 0x11
        /*006e*/ 	.short	(.L_28 - .L_27)
	.align		4
.L_27:
        /*0070*/ 	.word	index@(_Z6relu_dPd)
        /*0074*/ 	.word	0x00000000


	//----- nvinfo : EIATTR_REGCOUNT
	.align		4
.L_28:
        /*0078*/ 	.byte	0x04, 0x2f
        /*007a*/ 	.short	(.L_30 - .L_29)
	.align		4
.L_29:
        /*007c*/ 	.word	index@(_Z13layerGradientPdS_S_)
        /*0080*/ 	.word	0x0000000e


	//----- nvinfo : EIATTR_FRAME_SIZE
	.align		4
.L_30:
        /*0084*/ 	.byte	0x04, 0x11
        /*0086*/ 	.short	(.L_32 - .L_31)
	.align		4
.L_31:
        /*0088*/ 	.word	index@(_Z13layerGradientPdS_S_)
        /*008c*/ 	.word	0x00000000


	//----- nvinfo : EIATTR_REGCOUNT
	.align		4
.L_32:
        /*0090*/ 	.byte	0x04, 0x2f
        /*0092*/ 	.short	(.L_34 - .L_33)
	.align		4
.L_33:
        /*0094*/ 	.word	index@(_Z19hiddenLayerGradientP19NeuralNetworkDevicePdS1_S1_)
        /*0098*/ 	.word	0x00000010


	//----- nvinfo : EIATTR_FRAME_SIZE
	.align		4
.L_34:
        /*009c*/ 	.byte	0x04, 0x11
        /*009e*/ 	.short	(.L_36 - .L_35)
	.align		4
.L_35:
        /*00a0*/ 	.word	index@(_Z19hiddenLayerGradientP19NeuralNetworkDevicePdS1_S1_)
        /*00a4*/ 	.word	0x00000000


	//----- nvinfo : EIATTR_REGCOUNT
	.align		4
.L_36:
        /*00a8*/ 	.byte	0x04, 0x2f
        /*00aa*/ 	.short	(.L_38 - .L_37)
	.align		4
.L_37:
        /*00ac*/ 	.word	index@(_Z14updateWeights2P19NeuralNetworkDevicePdS1_)
        /*00b0*/ 	.word	0x00000014


	//----- nvinfo : EIATTR_FRAME_SIZE
	.align		4
.L_38:
        /*00b4*/ 	.byte	0x04, 0x11
        /*00b6*/ 	.short	(.L_40 - .L_39)
	.align		4
.L_39:
        /*00b8*/ 	.word	index@(_Z14updateWeights2P19NeuralNetworkDevicePdS1_)
        /*00bc*/ 	.word	0x00000000


	//----- nvinfo : EIATTR_REGCOUNT
	.align		4
.L_40:
        /*00c0*/ 	.byte	0x04, 0x2f
        /*00c2*/ 	.short	(.L_42 - .L_41)
	.align		4
.L_41:
        /*00c4*/ 	.word	index@(_Z14updateWeights1P19NeuralNetworkDevicePdS1_)
        /*00c8*/ 	.word	0x00000014


	//----- nvinfo : EIATTR_FRAME_SIZE
	.align		4
.L_42:
        /*00cc*/ 	.byte	0x04, 0x11
        /*00ce*/ 	.short	(.L_44 - .L_43)
	.align		4
.L_43:
        /*00d0*/ 	.word	index@(_Z14updateWeights1P19NeuralNetworkDevicePdS1_)
        /*00d4*/ 	.word	0x00000000


	//----- nvinfo : EIATTR_MIN_STACK_SIZE
	.align		4
.L_44:
        /*00d8*/ 	.byte	0x04, 0x12
        /*00da*/ 	.short	(.L_46 - .L_45)
	.align		4
.L_45:
        /*00dc*/ 	.word	index@(_Z14updateWeights1P19NeuralNetworkDevicePdS1_)
        /*00e0*/ 	.word	0x00000000


	//----- nvinfo : EIATTR_MIN_STACK_SIZE
	.align		4
.L_46:
        /*00e4*/ 	.byte	0x04, 0x12
        /*00e6*/ 	.short	(.L_48 - .L_47)
	.align		4
.L_47:
        /*00e8*/ 	.word	index@(_Z14updateWeights2P19NeuralNetworkDevicePdS1_)
        /*00ec*/ 	.word	0x00000000


	//----- nvinfo : EIATTR_MIN_STACK_SIZE
	.align		4
.L_48:
        /*00f0*/ 	.byte	0x04, 0x12
        /*00f2*/ 	.short	(.L_50 - .L_49)
	.align		4
.L_49:
        /*00f4*/ 	.word	index@(_Z19hiddenLayerGradientP19NeuralNetworkDevicePdS1_S1_)
        /*00f8*/ 	.word	0x00000000


	//----- nvinfo : EIATTR_MIN_STACK_SIZE
	.align		4
.L_50:
        /*00fc*/ 	.byte	0x04, 0x12
        /*00fe*/ 	.short	(.L_52 - .L_51)
	.align		4
.L_51:
        /*0100*/ 	.word	index@(_Z13layerGradientPdS_S_)
        /*0104*/ 	.word	0x00000000


	//----- nvinfo : EIATTR_MIN_STACK_SIZE
	.align		4
.L_52:
        /*0108*/ 	.byte	0x04, 0x12
        /*010a*/ 	.short	(.L_54 - .L_53)
	.align		4
.L_53:
        /*010c*/ 	.word	index@(_Z6relu_dPd)
        /*0110*/ 	.word	0x00000000


	//----- nvinfo : EIATTR_MIN_STACK_SIZE
	.align		4
.L_54:
        /*0114*/ 	.byte	0x04, 0x12
        /*0116*/ 	.short	(.L_56 - .L_55)
	.align		4
.L_55:
        /*0118*/ 	.word	index@(_Z6layer2P19NeuralNetworkDevicePdS1_)
        /*011c*/ 	.word	0x00000000


	//----- nvinfo : EIATTR_MIN_STACK_SIZE
	.align		4
.L_56:
        /*0120*/ 	.byte	0x04, 0x12
        /*0122*/ 	.short	(.L_58 - .L_57)
	.align		4
.L_57:
        /*0124*/ 	.word	index@(_Z6layer1P19NeuralNetworkDevicePdS1_)
        /*0128*/ 	.word	0x00000000


	//----- nvinfo : EIATTR_MIN_STACK_SIZE
	.align		4
.L_58:
        /*012c*/ 	.byte	0x04, 0x12
        /*012e*/ 	.short	(.L_60 - .L_59)
	.align		4
.L_59:
        /*0130*/ 	.word	index@(_Z7init_W2Pdii)
        /*0134*/ 	.word	0x00000030


	//----- nvinfo : EIATTR_MIN_STACK_SIZE
	.align		4
.L_60:
        /*0138*/ 	.byte	0x04, 0x12
        /*013a*/ 	.short	(.L_62 - .L_61)
	.align		4
.L_61:
        /*013c*/ 	.word	index@(_Z7init_W1Pdii)
        /*0140*/ 	.word	0x00000030
.L_62:


//--------------------- .nv.compat                --------------------------
	.section	.nv.compat,"",@"SHT_CUDA_COMPAT_INFO"
	.align	4
        /*0000*/ 	.byte	0x02, 0x09, 0x00, 0x00, 0x02, 0x02, 0x01, 0x00, 0x02, 0x05, 0x05, 0x00, 0x03, 0x07, 0x01, 0x01
        /*0010*/ 	.byte	0x02, 0x03, 0x00, 0x00, 0x02, 0x06, 0x01, 0x00, 0x04, 0x0b, 0x08, 0x00, 0x01, 0x00, 0x00, 0x00
        /*0020*/ 	.byte	0x00, 0x00, 0x00, 0x00


//--------------------- .nv.info._Z14updateWeights1P19NeuralNetworkDevicePdS1_ --------------------------
	.section	.nv.info._Z14updateWeights1P19NeuralNetworkDevicePdS1_,"",@"SHT_CUDA_INFO"
	.sectionflags	@""
	.align	4


	//----- nvinfo : EIATTR_CUDA_API_VERSION
	.align		4
        /*0000*/ 	.byte	0x04, 0x37
        /*0002*/ 	.short	(.L_64 - .L_63)
.L_63:
        /*0004*/ 	.word	0x00000082


	//----- nvinfo : EIATTR_KPARAM_INFO
	.align		4
.L_64:
        /*0008*/ 	.byte	0x04, 0x17
        /*000a*/ 	.short	(.L_66 - .L_65)
.L_65:
        /*000c*/ 	.word	0x00000000
        /*0010*/ 	.short	0x0002
        /*0012*/ 	.short	0x0010
        /*0014*/ 	.byte	0x00, 0xf5, 0x21, 0x00


	//----- nvinfo : EIATTR_KPARAM_INFO
	.align		4
.L_66:
        /*0018*/ 	.byte	0x04, 0x17
        /*001a*/ 	.short	(.L_68 - .L_67)
.L_67:
        /*001c*/ 	.word	0x00000000
        /*0020*/ 	.short	0x0001
        /*0022*/ 	.short	0x0008
        /*0024*/ 	.byte	0x00, 0xf5, 0x21, 0x00


	//----- nvinfo : EIATTR_KPARAM_INFO
	.align		4
.L_68:
        /*0028*/ 	.byte	0x04, 0x17
        /*002a*/ 	.short	(.L_70 - .L_69)
.L_69:
        /*002c*/ 	.word	0x00000000
        /*0030*/ 	.short	0x0000
        /*0032*/ 	.short	0x0000
        /*0034*/ 	.byte	0x00, 0xf5, 0x21, 0x00


	//----- nvinfo : EIATTR_SPARSE_MMA_MASK
	.align		4
.L_70:
        /*0038*/ 	.byte	0x03, 0x50
        /*003a*/ 	.short	0x0000


	//----- nvinfo : EIATTR_MAXREG_COUNT
	.align		4
        /*003c*/ 	.byte	0x03, 0x1b
        /*003e*/ 	.short	0x00ff


	//----- nvinfo : EIATTR_MERCURY_ISA_VERSION
	.align		4
        /*0040*/ 	.byte	0x03, 0x5f
        /*0042*/ 	.short	0x0101


	//----- nvinfo : EIATTR_VRC_CTA_INIT_COUNT
	.align		4
        /*0044*/ 	.byte	0x02, 0x4a
	.zero		1
	.zero		1


	//----- nvinfo : EIATTR_EXIT_INSTR_OFFSETS
	.align		4
        /*0048*/ 	.byte	0x04, 0x1c
        /*004a*/ 	.short	(.L_72 - .L_71)


	//   ....[0]....
.L_71:
        /*004c*/ 	.word	0x000002b0


	//   ....[1]....
        /*0050*/ 	.word	0x00000350


	//----- nvinfo : EIATTR_CRS_STACK_SIZE
	.align		4
.L_72:
        /*0054*/ 	.byte	0x04, 0x1e
        /*0056*/ 	.short	(.L_74 - .L_73)
.L_73:
        /*0058*/ 	.word	0x00000000


	//----- nvinfo : EIATTR_CBANK_PARAM_SIZE
	.align		4
.L_74:
        /*005c*/ 	.byte	0x03, 0x19
        /*005e*/ 	.short	0x0018


	//----- nvinfo : EIATTR_PARAM_CBANK
	.align		4
        /*0060*/ 	.byte	0x04, 0x0a
        /*0062*/ 	.short	(.L_76 - .L_75)
	.align		4
.L_75:
        /*0064*/ 	.word	index@(.nv.constant0._Z14updateWeights1P19NeuralNetworkDevicePdS1_)
        /*0068*/ 	.short	0x0380
        /*006a*/ 	.short	0x0018


	//----- nvinfo : EIATTR_SW_WAR
	.align		4
.L_76:
        /*006c*/ 	.byte	0x04, 0x36
        /*006e*/ 	.short	(.L_78 - .L_77)
.L_77:
        /*0070*/ 	.word	0x00000008
.L_78:


//--------------------- .nv.info._Z14updateWeights2P19NeuralNetworkDevicePdS1_ --------------------------
	.section	.nv.info._Z14updateWeights2P19NeuralNetworkDevicePdS1_,"",@"SHT_CUDA_INFO"
	.sectionflags	@""
	.align	4


	//----- nvinfo : EIATTR_CUDA_API_VERSION
	.align		4
        /*0000*/ 	.byte	0x04, 0x37
        /*0002*/ 	.short	(.L_80 - .L_79)
.L_79:
        /*0004*/ 	.word	0x00000082


	//----- nvinfo : EIATTR_KPARAM_INFO
	.align		4
.L_80:
        /*0008*/ 	.byte	0x04, 0x17
        /*000a*/ 	.short	(.L_82 - .L_81)
.L_81:
        /*000c*/ 	.word	0x00000000
        /*0010*/ 	.short	0x0002
        /*0012*/ 	.short	0x0010
        /*0014*/ 	.byte	0x00, 0xf5, 0x21, 0x00


	//----- nvinfo : EIATTR_KPARAM_INFO
	.align		4
.L_82:
        /*0018*/ 	.byte	0x04, 0x17
        /*001a*/ 	.short	(.L_84 - .L_83)
.L_83:
        /*001c*/ 	.word	0x00000000
        /*0020*/ 	.short	0x0001
        /*0022*/ 	.short	0x0008
        /*0024*/ 	.byte	0x00, 0xf5, 0x21, 0x00


	//----- nvinfo : EIATTR_KPARAM_INFO
	.align		4
.L_84:
        /*0028*/ 	.byte	0x04, 0x17
        /*002a*/ 	.short	(.L_86 - .L_85)
.L_85:
        /*002c*/ 	.word	0x00000000
        /*0030*/ 	.short	0x0000
        /*0032*/ 	.short	0x0000
        /*0034*/ 	.byte	0x00, 0xf5, 0x21, 0x00


	//----- nvinfo : EIATTR_SPARSE_MMA_MASK
	.align		4
.L_86:
        /*0038*/ 	.byte	0x03, 0x50
        /*003a*/ 	.short	0x0000


	//----- nvinfo : EIATTR_MAXREG_COUNT
	.align		4
        /*003c*/ 	.byte	0x03, 0x1b
        /*003e*/ 	.short	0x00ff


	//----- nvinfo : EIATTR_MERCURY_ISA_VERSION
	.align		4
        /*0040*/ 	.byte	0x03, 0x5f
        /*0042*/ 	.short	0x0101


	//----- nvinfo : EIATTR_VRC_CTA_INIT_COUNT
	.align		4
        /*0044*/ 	.byte	0x02, 0x4a
	.zero		1
	.zero		1


	//----- nvinfo : EIATTR_EXIT_INSTR_OFFSETS
	.align		4
        /*0048*/ 	.byte	0x04, 0x1c
        /*004a*/ 	.short	(.L_88 - .L_87)


	//   ....[0]....
.L_87:
        /*004c*/ 	.word	0x000002b0


	//   ....[1]....
        /*0050*/ 	.word	0x00000350


	//----- nvinfo : EIATTR_CRS_STACK_SIZE
	.align		4
.L_88:
        /*0054*/ 	.byte	0x04, 0x1e
        /*0056*/ 	.short	(.L_90 - .L_89)
.L_89:
        /*0058*/ 	.word	0x00000000


	//----- nvinfo : EIATTR_CBANK_PARAM_SIZE
	.align		4
.L_90:
        /*005c*/ 	.byte	0x03, 0x19
        /*005e*/ 	.short	0x0018


	//----- nvinfo : EIATTR_PARAM_CBANK
	.align		4
        /*0060*/ 	.byte	0x04, 0x0a
        /*0062*/ 	.short	(.L_92 - .L_91)
	.align		4
.L_91:
        /*0064*/ 	.word	index@(.nv.constant0._Z14updateWeights2P19NeuralNetworkDevicePdS1_)
        /*0068*/ 	.short	0x0380
        /*006a*/ 	.short	0x0018


	//----- nvinfo : EIATTR_SW_WAR
	.align		4
.L_92:
        /*006c*/ 	.byte	0x04, 0x36
        /*006e*/ 	.short	(.L_94 - .L_93)
.L_93:
        /*0070*/ 	.word	0x00000008
.L_94:


//--------------------- .nv.info._Z19hiddenLayerGradientP19NeuralNetworkDevicePdS1_S1_ --------------------------
	.section	.nv.info._Z19hiddenLayerGradientP19NeuralNetworkDevicePdS1_S1_,"",@"SHT_CUDA_INFO"
	.sectionflags	@""
	.align	4


	//----- nvinfo : EIATTR_CUDA_API_VERSION
	.align		4
        /*0000*/ 	.byte	0x04, 0x37
        /*0002*/ 	.short	(.L_96 - .L_95)
.L_95:
        /*0004*/ 	.word	0x00000082


	//----- nvinfo : EIATTR_KPARAM_INFO
	.align		4
.L_96:
        /*0008*/ 	.byte	0x04, 0x17
        /*000a*/ 	.short	(.L_98 - .L_97)
.L_97:
        /*000c*/ 	.word	0x00000000
        /*0010*/ 	.short	0x0003
        /*0012*/ 	.short	0x0018
        /*0014*/ 	.byte	0x00, 0xf5, 0x21, 0x00


	//----- nvinfo : EIATTR_KPARAM_INFO
	.align		4
.L_98:
        /*0018*/ 	.byte	0x04, 0x17
        /*001a*/ 	.short	(.L_100 - .L_99)
.L_99:
        /*001c*/ 	.word	0x00000000
        /*0020*/ 	.short	0x0002
        /*0022*/ 	.short	0x0010
        /*0024*/ 	.byte	0x00, 0xf5, 0x21, 0x00


	//----- nvinfo : EIATTR_KPARAM_INFO
	.align		4
.L_100:
        /*0028*/ 	.byte	0x04, 0x17
        /*002a*/ 	.short	(.L_102 - .L_101)
.L_101:
        /*002c*/ 	.word	0x00000000
        /*0030*/ 	.short	0x0001
        /*0032*/ 	.short	0x0008
        /*0034*/ 	.byte	0x00, 0xf5, 0x21, 0x00


	//----- nvinfo : EIATTR_KPARAM_INFO
	.align		4
.L_102:
        /*0038*/ 	.byte	0x04, 0x17
        /*003a*/ 	.short	(.L_104 - .L_103)
.L_103:
        /*003c*/ 	.word	0x00000000
        /*0040*/ 	.short	0x0000
        /*0042*/ 	.short	0x0000
        /*0044*/ 	.byte	0x00, 0xf5, 0x21, 0x00


	//----- nvinfo : EIATTR_SPARSE_MMA_MASK
	.align		4
.L_104:
        /*0048*/ 	.byte	0x03, 0x50
        /*004a*/ 	.short	0x0000


	//----- nvinfo : EIATTR_MAXREG_COUNT
	.align		4
        /*004c*/ 	.byte	0x03, 0x1b
        /*004e*/ 	.short	0x00ff


	//----- nvinfo : EIATTR_NUM_BARRIERS
	.align		4
        /*0050*/ 	.byte	0x02, 0x4c
        /*0052*/ 	.byte	0x01
	.zero		1


	//----- nvinfo : EIATTR_MERCURY_ISA_VERSION
	.align		4
        /*0054*/ 	.byte	0x03, 0x5f
        /*0056*/ 	.short	0x0101


	//----- nvinfo : EIATTR_VRC_CTA_INIT_COUNT
	.align		4
        /*0058*/ 	.byte	0x02, 0x4a
	.zero		1
	.zero		1


	//----- nvinfo : EIATTR_EXIT_INSTR_OFFSETS
	.align		4
        /*005c*/ 	.byte	0x04, 0x1c
        /*005e*/ 	.short	(.L_106 - .L_105)


	//   ....[0]....
.L_105:
        /*0060*/ 	.word	0x000001b0


	//   ....[1]....
        /*0064*/ 	.word	0x00000250


	//----- nvinfo : EIATTR_CRS_STACK_SIZE
	.align		4
.L_106:
        /*0068*/ 	.byte	0x04, 0x1e
        /*006a*/ 	.short	(.L_108 - .L_107)
.L_107:
        /*006c*/ 	.word	0x00000000


	//----- nvinfo : EIATTR_CBANK_PARAM_SIZE
	.align		4
.L_108:
        /*0070*/ 	.byte	0x03, 0x19
        /*0072*/ 	.short	0x0020


	//----- nvinfo : EIATTR_PARAM_CBANK
	.align		4
        /*0074*/ 	.byte	0x04, 0x0a
        /*0076*/ 	.short	(.L_110 - .L_109)
	.align		4
.L_109:
        /*0078*/ 	.word	index@(.nv.constant0._Z19hiddenLayerGradientP19NeuralNetworkDevicePdS1_S1_)
        /*007c*/ 	.short	0x0380
        /*007e*/ 	.short	0x0020


	//----- nvinfo : EIATTR_SW_WAR
	.align		4
.L_110:
        /*0080*/ 	.byte	0x04, 0x36
        /*0082*/ 	.short	(.L_112 - .L_111)
.L_111:
        /*0084*/ 	.word	0x00000008
.L_112:


//--------------------- .nv.info._Z13layerGradientPdS_S_ --------------------------
	.section	.nv.info._Z13layerGradientPdS_S_,"",@"SHT_CUDA_INFO"
	.sectionflags	@""
	.align	4


	//----- nvinfo : EIATTR_CUDA_API_VERSION
	.align		4
        /*0000*/ 	.byte	0x04, 0x37
        /*0002*/ 	.short	(.L_114 - .L_113)
.L_113:
        /*0004*/ 	.word	0x00000082


	//----- nvinfo : EIATTR_KPARAM_INFO
	.align		4
.L_114:
        /*0008*/ 	.byte	0x04, 0x17
        /*000a*/ 	.short	(.L_116 - .L_115)
.L_115:
        /*000c*/ 	.word	0x00000000
        /*0010*/ 	.short	0x0002
        /*0012*/ 	.short	0x0010
        /*0014*/ 	.byte	0x00, 0xf5, 0x21, 0x00


	//----- nvinfo : EIATTR_KPARAM_INFO
	.align		4
.L_116:
        /*0018*/ 	.byte	0x04, 0x17
        /*001a*/ 	.short	(.L_118 - .L_117)
.L_117:
        /*001c*/ 	.word	0x00000000
        /*0020*/ 	.short	0x0001
        /*0022*/ 	.short	0x0008
        /*0024*/ 	.byte	0x00, 0xf5, 0x21, 0x00


	//----- nvinfo : EIATTR_KPARAM_INFO
	.align		4
.L_118:
        /*0028*/ 	.byte	0x04, 0x17
        /*002a*/ 	.short	(.L_120 - .L_119)
.L_119:
        /*002c*/ 	.word	0x00000000
        /*0030*/ 	.short	0x0000
        /*0032*/ 	.short	0x0000
        /*0034*/ 	.byte	0x00, 0xf5, 0x21, 0x00


	//----- nvinfo : EIATTR_SPARSE_MMA_MASK
	.align		4
.L_120:
        /*0038*/ 	.byte	0x03, 0x50
        /*003a*/ 	.short	0x0000


	//----- nvinfo : EIATTR_MAXREG_COUNT
	.align		4
        /*003c*/ 	.byte	0x03, 0x1b
        /*003e*/ 	.short	0x00ff


	//----- nvinfo : EIATTR_MERCURY_ISA_VERSION
	.align		4
        /*0040*/ 	.byte	0x03, 0x5f
        /*0042*/ 	.short	0x0101


	//----- nvinfo : EIATTR_VRC_CTA_INIT_COUNT
	.align		4
        /*0044*/ 	.byte	0x02, 0x4a
	.zero		1
	.zero		1


	//----- nvinfo : EIATTR_EXIT_INSTR_OFFSETS
	.align		4
        /*0048*/ 	.byte	0x04, 0x1c
        /*004a*/ 	.short	(.L_122 - .L_121)


	//   ....[0]....
.L_121:
        /*004c*/ 	.word	0x00000030


	//   ....[1]....
        /*0050*/ 	.word	0x000000f0


	//----- nvinfo : EIATTR_CBANK_PARAM_SIZE
	.align		4
.L_122:
        /*0054*/ 	.byte	0x03, 0x19
        /*0056*/ 	.short	0x0018


	//----- nvinfo : EIATTR_PARAM_CBANK
	.align		4
        /*0058*/ 	.byte	0x04, 0x0a
        /*005a*/ 	.short	(.L_124 - .L_123)
	.align		4
.L_123:
        /*005c*/ 	.word	index@(.nv.constant0._Z13layerGradientPdS_S_)
        /*0060*/ 	.short	0x0380
        /*0062*/ 	.short	0x0018


	//----- nvinfo : EIATTR_SW_WAR
	.align		4
.L_124:
        /*0064*/ 	.byte	0x04, 0x36
        /*0066*/ 	.short	(.L_126 - .L_125)
.L_125:
        /*0068*/ 	.word	0x00000008
.L_126:


//--------------------- .nv.info._Z6relu_dPd      --------------------------
	.section	.nv.info._Z6relu_dPd,"",@"SHT_CUDA_INFO"
	.sectionflags	@""
	.align	4


	//----- nvinfo : EIATTR_CUDA_API_VERSION
	.align		4
        /*0000*/ 	.byte	0x04, 0x37
        /*0002*/ 	.short	(.L_128 - .L_127)
.L_127:
        /*0004*/ 	.word	0x00000082


	//----- nvinfo : EIATTR_KPARAM_INFO
	.align		4
.L_128:
        /*0008*/ 	.byte	0x04, 0x17
        /*000a*/ 	.short	(.L_130 - .L_129)
.L_129:
        /*000c*/ 	.word	0x00000000
        /*0010*/ 	.short	0x0000
        /*0012*/ 	.short	0x0000
        /*0014*/ 	.byte	0x00, 0xf5, 0x21, 0x00


	//----- nvinfo : EIATTR_SPARSE_MMA_MASK
	.align		4
.L_130:
        /*0018*/ 	.byte	0x03, 0x50
        /*001a*/ 	.short	0x0000


	//----- nvinfo : EIATTR_MAXREG_COUNT
	.align		4
        /*001c*/ 	.byte	0x03, 0x1b
        /*001e*/ 	.short	0x00ff


	//----- nvinfo : EIATTR_MERCURY_ISA_VERSION
	.align		4
        /*0020*/ 	.byte	0x03, 0x5f
        /*0022*/ 	.short	0x0101


	//----- nvinfo : EIATTR_VRC_CTA_INIT_COUNT
	.align		4
        /*0024*/ 	.byte	0x02, 0x4a
	.zero		1
	.zero		1


	//----- nvinfo : EIATTR_EXIT_INSTR_OFFSETS
	.align		4
        /*0028*/ 	.byte	0x04, 0x1c
        /*002a*/ 	.short	(.L_132 - .L_131)


	//   ....[0]....
.L_131:
        /*002c*/ 	.word	0x000000e0


	//----- nvinfo : EIATTR_CBANK_PARAM_SIZE
	.align		4
.L_132:
        /*0030*/ 	.byte	0x03, 0x19
        /*0032*/ 	.short	0x0008


	//----- nvinfo : EIATTR_PARAM_CBANK
	.align		4
        /*0034*/ 	.byte	0x04, 0x0a
        /*0036*/ 	.short	(.L_134 - .L_133)
	.align		4
.L_133:
        /*0038*/ 	.word	index@(.nv.constant0._Z6relu_dPd)
        /*003c*/ 	.short	0x0380
        /*003e*/ 	.short	0x0008


	//----- nvinfo : EIATTR_SW_WAR
	.align		4
.L_134:
        /*0040*/ 	.byte	0x04, 0x36
        /*0042*/ 	.short	(.L_136 - .L_135)
.L_135:
        /*0044*/ 	.word	0x00000008
.L_136:


//--------------------- .nv.info._Z6layer2P19NeuralNetworkDevicePdS1_ --------------------------
	.section	.nv.info._Z6layer2P19NeuralNetworkDevicePdS1_,"",@"SHT_CUDA_INFO"
	.sectionflags	@""
	.align	4


	//----- nvinfo : EIATTR_CUDA_API_VERSION
	.align		4
        /*0000*/ 	.byte	0x04, 0x37
        /*0002*/ 	.short	(.L_138 - .L_137)
.L_137:
        /*0004*/ 	.word	0x00000082


	//----- nvinfo : EIATTR_KPARAM_INFO
	.align		4
.L_138:
        /*0008*/ 	.byte	0x04, 0x17
        /*000a*/ 	.short	(.L_140 - .L_139)
.L_139:
        /*000c*/ 	.word	0x00000000
        /*0010*/ 	.short	0x0002
        /*0012*/ 	.short	0x0010
        /*0014*/ 	.byte	0x00, 0xf5, 0x21, 0x00


	//----- nvinfo : EIATTR_KPARAM_INFO
	.align		4
.L_140:
        /*0018*/ 	.byte	0x04, 0x17
        /*001a*/ 	.short	(.L_142 - .L_141)
.L_141:
        /*001c*/ 	.word	0x00000000
        /*0020*/ 	.short	0x0001
        /*0022*/ 	.short	0x0008
        /*0024*/ 	.byte	0x00, 0xf5, 0x21, 0x00


	//----- nvinfo : EIATTR_KPARAM_INFO
	.align		4
.L_142:
        /*0028*/ 	.byte	0x04, 0x17
        /*002a*/ 	.short	(.L_144 - .L_143)
.L_143:
        /*002c*/ 	.word	0x00000000
        /*0030*/ 	.short	0x0000
        /*0032*/ 	.short	0x0000
        /*0034*/ 	.byte	0x00, 0xf5, 0x21, 0x00


	//----- nvinfo : EIATTR_SPARSE_MMA_MASK
	.align		4
.L_144:
        /*0038*/ 	.byte	0x03, 0x50
        /*003a*/ 	.short	0x0000


	//----- nvinfo : EIATTR_MAXREG_COUNT
	.align		4
        /*003c*/ 	.byte	0x03, 0x1b
        /*003e*/ 	.short	0x00ff


	//----- nvinfo : EIATTR_MERCURY_ISA_VERSION
	.align		4
        /*0040*/ 	.byte	0x03, 0x5f
        /*0042*/ 	.short	0x0101


	//----- nvinfo : EIATTR_VRC_CTA_INIT_COUNT
	.align		4
        /*0044*/ 	.byte	0x02, 0x4a
	.zero		1
	.zero		1


	//----- nvinfo : EIATTR_EXIT_INSTR_OFFSETS
	.align		4
        /*0048*/ 	.byte	0x04, 0x1c
        /*004a*/ 	.short	(.L_146 - .L_145)


	//   ....[0]....
.L_145:
        /*004c*/ 	.word	0x000004f0


	//----- nvinfo : EIATTR_CBANK_PARAM_SIZE
	.align		4
.L_146:
        /*0050*/ 	.byte	0x03, 0x19
        /*0052*/ 	.short	0x0018


	//----- nvinfo : EIATTR_PARAM_CBANK
	.align		4
        /*0054*/ 	.byte	0x04, 0x0a
        /*0056*/ 	.short	(.L_148 - .L_147)
	.align		4
.L_147:
        /*0058*/ 	.word	index@(.nv.constant0._Z6layer2P19NeuralNetworkDevicePdS1_)
        /*005c*/ 	.short	0x0380
        /*005e*/ 	.short	0x0018


	//----- nvinfo : EIATTR_SW_WAR
	.align		4
.L_148:
        /*0060*/ 	.byte	0x04, 0x36
        /*0062*/ 	.short	(.L_150 - .L_149)
.L_149:
        /*0064*/ 	.word	0x00000008
.L_150:


//--------------------- .nv.info._Z6layer1P19NeuralNetworkDevicePdS1_ --------------------------
	.section	.nv.info._Z6layer1P19NeuralNetworkDevicePdS1_,"",@"SHT_CUDA_INFO"
	.sectionflags	@""
	.align	4


	//----- nvinfo : EIATTR_CUDA_API_VERSION
	.align		4
        /*0000*/ 	.byte	0x04, 0x37
        /*0002*/ 	.short	(.L_152 - .L_151)
.L_151:
        /*0004*/ 	.word	0x00000082


	//----- nvinfo : EIATTR_KPARAM_INFO
	.align		4
.L_152:
        /*0008*/ 	.byte	0x04, 0x17
        /*000a*/ 	.short	(.L_154 - .L_153)
.L_153:
        /*000c*/ 	.word	0x00000000
        /*0010*/ 	.short	0x0002
        /*0012*/ 	.short	0x0010
        /*0014*/ 	.byte	0x00, 0xf5, 0x21, 0x00


	//----- nvinfo : EIATTR_KPARAM_INFO
	.align		4
.L_154:
        /*0018*/ 	.byte	0x04, 0x17
        /*001a*/ 	.short	(.L_156 - .L_155)
.L_155:
        /*001c*/ 	.word	0x00000000
        /*0020*/ 	.short	0x0001
        /*0022*/ 	.short	0x0008
        /*0024*/ 	.byte	0x00, 0xf5, 0x21, 0x00


	//----- nvinfo : EIATTR_KPARAM_INFO
	.align		4
.L_156:
        /*0028*/ 	.byte	0x04, 0x17
        /*002a*/ 	.short	(.L_158 - .L_157)
.L_157:
        /*002c*/ 	.word	0x00000000
        /*0030*/ 	.short	0x0000
        /*0032*/ 	.short	0x0000
        /*0034*/ 	.byte	0x00, 0xf5, 0x21, 0x00


	//----- nvinfo : EIATTR_SPARSE_MMA_MASK
	.align		4
.L_158:
        /*0038*/ 	.byte	0x03, 0x50
        /*003a*/ 	.short	0x0000


	//----- nvinfo : EIATTR_MAXREG_COUNT
	.align		4
        /*003c*/ 	.byte	0x03, 0x1b
        /*003e*/ 	.short	0x00ff


	//----- nvinfo : EIATTR_MERCURY_ISA_VERSION
	.align		4
        /*0040*/ 	.byte	0x03, 0x5f
        /*0042*/ 	.short	0x0101


	//----- nvinfo : EIATTR_VRC_CTA_INIT_COUNT
	.align		4
        /*0044*/ 	.byte	0x02, 0x4a
	.zero		1
	.zero		1


	//----- nvinfo : EIATTR_EXIT_INSTR_OFFSETS
	.align		4
        /*0048*/ 	.byte	0x04, 0x1c
        /*004a*/ 	.short	(.L_160 - .L_159)


	//   ....[0]....
.L_159:
        /*004c*/ 	.word	0x000004f0


	//----- nvinfo : EIATTR_CBANK_PARAM_SIZE
	.align		4
.L_160:
        /*0050*/ 	.byte	0x03, 0x19
        /*0052*/ 	.short	0x0018


	//----- nvinfo : EIATTR_PARAM_CBANK
	.align		4
        /*0054*/ 	.byte	0x04, 0x0a
        /*0056*/ 	.short	(.L_162 - .L_161)
	.align		4
.L_161:
        /*0058*/ 	.word	index@(.nv.constant0._Z6layer1P19NeuralNetworkDevicePdS1_)
        /*005c*/ 	.short	0x0380
        /*005e*/ 	.short	0x0018


	//----- nvinfo : EIATTR_SW_WAR
	.align		4
.L_162:
        /*0060*/ 	.byte	0x04, 0x36
        /*0062*/ 	.short	(.L_164 - .L_163)
.L_163:
        /*0064*/ 	.word	0x00000008
.L_164:


//--------------------- .nv.info._Z7init_W2Pdii   --------------------------
	.section	.nv.info._Z7init_W2Pdii,"",@"SHT_CUDA_INFO"
	.sectionflags	@""
	.align	4


	//----- nvinfo : EIATTR_CUDA_API_VERSION
	.align		4
        /*0000*/ 	.byte	0x04, 0x37
        /*0002*/ 	.short	(.L_166 - .L_165)
.L_165:
        /*0004*/ 	.word	0x00000082


	//----- nvinfo : EIATTR_KPARAM_INFO
	.align		4
.L_166:
        /*0008*/ 	.byte	0x04, 0x17
        /*000a*/ 	.short	(.L_168 - .L_167)
.L_167:
        /*000c*/ 	.word	0x00000000
        /*0010*/ 	.short	0x0002
        /*0012*/ 	.short	0x000c
        /*0014*/ 	.byte	0x00, 0xf0, 0x11, 0x00


	//----- nvinfo : EIATTR_KPARAM_INFO
	.align		4
.L_168:
        /*0018*/ 	.byte	0x04, 0x17
        /*001a*/ 	.short	(.L_170 - .L_169)
.L_169:
        /*001c*/ 	.word	0x00000000
        /*0020*/ 	.short	0x0001
        /*0022*/ 	.short	0x0008
        /*0024*/ 	.byte	0x00, 0xf0, 0x11, 0x00


	//----- nvinfo : EIATTR_KPARAM_INFO
	.align		4
.L_170:
        /*0028*/ 	.byte	0x04, 0x17
        /*002a*/ 	.short	(.L_172 - .L_171)
.L_171:
        /*002c*/ 	.word	0x00000000
        /*0030*/ 	.short	0x0000
        /*0032*/ 	.short	0x0000
        /*0034*/ 	.byte	0x00, 0xf5, 0x21, 0x00


	//----- nvinfo : EIATTR_SPARSE_MMA_MASK
	.align		4
.L_172:
        /*0038*/ 	.byte	0x03, 0x50
        /*003a*/ 	.short	0x0000


	//----- nvinfo : EIATTR_MAXREG_COUNT
	.align		4
        /*003c*/ 	.byte	0x03, 0x1b
        /*003e*/ 	.short	0x00ff


	//----- nvinfo : EIATTR_MERCURY_ISA_VERSION
	.align		4
        /*0040*/ 	.byte	0x03, 0x5f
        /*0042*/ 	.short	0x0101


	//----- nvinfo : EIATTR_VRC_CTA_INIT_COUNT
	.align		4
        /*0044*/ 	.byte	0x02, 0x4a
	.zero		1
	.zero		1


	//----- nvinfo : EIATTR_EXIT_INSTR_OFFSETS
	.align		4
        /*0048*/ 	.byte	0x04, 0x1c
        /*004a*/ 	.short	(.L_174 - .L_173)


	//   ....[0]....
.L_173:
        /*004c*/ 	.word	0x00000090


	//   ....[1]....
        /*0050*/ 	.word	0x000028f0


	//----- nvinfo : EIATTR_CRS_STACK_SIZE
	.align		4
.L_174:
        /*0054*/ 	.byte	0x04, 0x1e
        /*0056*/ 	.short	(.L_176 - .L_175)
.L_175:
        /*0058*/ 	.word	0x00000000


	//----- nvinfo : EIATTR_CBANK_PARAM_SIZE
	.align		4
.L_176:
        /*005c*/ 	.byte	0x03, 0x19
        /*005e*/ 	.short	0x0010


	//----- nvinfo : EIATTR_PARAM_CBANK
	.align		4
        /*0060*/ 	.byte	0x04, 0x0a
        /*0062*/ 	.short	(.L_178 - .L_177)
	.align		4
.L_177:
        /*0064*/ 	.word	index@(.nv.constant0._Z7init_W2Pdii)
        /*0068*/ 	.short	0x0380
        /*006a*/ 	.short	0x0010


	//----- nvinfo : EIATTR_SW_WAR
	.align		4
.L_178:
        /*006c*/ 	.byte	0x04, 0x36
        /*006e*/ 	.short	(.L_180 - .L_179)
.L_179:
        /*0070*/ 	.word	0x00000008
.L_180:


//--------------------- .nv.info._Z7init_W1Pdii   --------------------------
	.section	.nv.info._Z7init_W1Pdii,"",@"SHT_CUDA_INFO"
	.sectionflags	@""
	.align	4


	//----- nvinfo : EIATTR_CUDA_API_VERSION
	.align		4
        /*0000*/ 	.byte	0x04, 0x37
        /*0002*/ 	.short	(.L_182 - .L_181)
.L_181:
        /*0004*/ 	.word	0x00000082


	//----- nvinfo : EIATTR_KPARAM_INFO
	.align		4
.L_182:
        /*0008*/ 	.byte	0x04, 0x17
        /*000a*/ 	.short	(.L_184 - .L_183)
.L_183:
        /*000c*/ 	.word	0x00000000
        /*0010*/ 	.short	0x0002
        /*0012*/ 	.short	0x000c
        /*0014*/ 	.byte	0x00, 0xf0, 0x11, 0x00


	//----- nvinfo : EIATTR_KPARAM_INFO
	.align		4
.L_184:
        /*0018*/ 	.byte	0x04, 0x17
        /*001a*/ 	.short	(.L_186 - .L_185)
.L_185:
        /*001c*/ 	.word	0x00000000
        /*0020*/ 	.short	0x0001
        /*0022*/ 	.short	0x0008
        /*0024*/ 	.byte	0x00, 0xf0, 0x11, 0x00


	//----- nvinfo : EIATTR_KPARAM_INFO
	.align		4
.L_186:
        /*0028*/ 	.byte	0x04, 0x17
        /*002a*/ 	.short	(.L_188 - .L_187)
.L_187:
        /*002c*/ 	.word	0x00000000
        /*0030*/ 	.short	0x0000
        /*0032*/ 	.short	0x0000
        /*0034*/ 	.byte	0x00, 0xf5, 0x21, 0x00


	//----- nvinfo : EIATTR_SPARSE_MMA_MASK
	.align		4
.L_188:
        /*0038*/ 	.byte	0x03, 0x50
        /*003a*/ 	.short	0x0000


	//----- nvinfo : EIATTR_MAXREG_COUNT
	.align		4
        /*003c*/ 	.byte	0x03, 0x1b
        /*003e*/ 	.short	0x00ff


	//----- nvinfo : EIATTR_MERCURY_ISA_VERSION
	.align		4
        /*0040*/ 	.byte	0x03, 0x5f
        /*0042*/ 	.short	0x0101


	//----- nvinfo : EIATTR_VRC_CTA_INIT_COUNT
	.align		4
        /*0044*/ 	.byte	0x02, 0x4a
	.zero		1
	.zero		1


	//----- nvinfo : EIATTR_EXIT_INSTR_OFFSETS
	.align		4
        /*0048*/ 	.byte	0x04, 0x1c
        /*004a*/ 	.short	(.L_190 - .L_189)


	//   ....[0]....
.L_189:
        /*004c*/ 	.word	0x00000090


	//   ....[1]....
        /*0050*/ 	.word	0x000028f0


	//----- nvinfo : EIATTR_CRS_STACK_SIZE
	.align		4
.L_190:
        /*0054*/ 	.byte	0x04, 0x1e
        /*0056*/ 	.short	(.L_192 - .L_191)
.L_191:
        /*0058*/ 	.word	0x00000000


	//----- nvinfo : EIATTR_CBANK_PARAM_SIZE
	.align		4
.L_192:
        /*005c*/ 	.byte	0x03, 0x19
        /*005e*/ 	.short	0x0010


	//----- nvinfo : EIATTR_PARAM_CBANK
	.align		4
        /*0060*/ 	.byte	0x04, 0x0a
        /*0062*/ 	.short	(.L_194 - .L_193)
	.align		4
.L_193:
        /*0064*/ 	.word	index@(.nv.constant0._Z7init_W1Pdii)
        /*0068*/ 	.short	0x0380
        /*006a*/ 	.short	0x0010


	//----- nvinfo : EIATTR_SW_WAR
	.align		4
.L_194:
        /*006c*/ 	.byte	0x04, 0x36
        /*006e*/ 	.short	(.L_196 - .L_195)
.L_195:
        /*0070*/ 	.word	0x00000008
.L_196:


//--------------------- .nv.callgraph             --------------------------
	.section	.nv.callgraph,"",@"SHT_CUDA_CALLGRAPH"
	.align	4
	.sectionentsize	8
	.align		4
        /*0000*/ 	.word	0x00000000
	.align		4
        /*0004*/ 	.word	0xffffffff
	.align		4
        /*0008*/ 	.word	0x00000000
	.align		4
        /*000c*/ 	.word	0xfffffffe
	.align		4
        /*0010*/ 	.word	0x00000000
	.align		4
        /*0014*/ 	.word	0xfffffffd
	.align		4
        /*0018*/ 	.word	0x00000000
	.align		4
        /*001c*/ 	.word	0xfffffffc


//--------------------- .nv.constant4             --------------------------
	.section	.nv.constant4,"a",@progbits
	.align	8
	.align		8
.nv.constant4:
        /*0000*/ 	.dword	precalc_xorwow_matrix
	.align		8
        /*0008*/ 	.dword	precalc_xorwow_offset_matrix
	.align		8
        /*0010*/ 	.dword	mrg32k3aM1
	.align		8
        /*0018*/ 	.dword	mrg32k3aM2
	.align		8
        /*0020*/ 	.dword	mrg32k3aM1SubSeq
	.align		8
        /*0028*/ 	.dword	mrg32k3aM2SubSeq
	.align		8
        /*0030*/ 	.dword	mrg32k3aM1Seq
	.align		8
        /*0038*/ 	.dword	mrg32k3aM2Seq


//--------------------- .nv.constant3             --------------------------
	.section	.nv.constant3,"a",@progbits
	.align	8
.nv.constant3:
	.type		__cr_lgamma_table,@object
	.size		__cr_lgamma_table,(.L_8 - __cr_lgamma_table)
__cr_lgamma_table:
        /*0000*/ 	.byte	0x00, 0x00, 0x00, 0x00, 0x00, 0x00, 0x00, 0x00, 0x00, 0x00, 0x00, 0x00, 0x00, 0x00, 0x00, 0x00
        /*0010*/ 	.byte	0xef, 0x39, 0xfa, 0xfe, 0x42, 0x2e, 0xe6, 0x3f, 0x02, 0x20, 0x2a, 0xfa, 0x0b, 0xab, 0xfc, 0x3f
        /*0020*/ 	.byte	0xf9, 0x2c, 0x92, 0x7c, 0xa7, 0x6c, 0x09, 0x40, 0xc9, 0x79, 0x44, 0x3c, 0x64, 0x26, 0x13, 0x40
        /*0030*/ 	.byte	0xca, 0x01, 0xcf, 0x3a, 0x27, 0x51, 0x1a, 0x40, 0x30, 0xcc, 0x2d, 0xf3, 0xe1, 0x0c, 0x21, 0x40
        /*0040*/ 	.byte	0x0d, 0xb7, 0xfc, 0x82, 0x8e, 0x35, 0x25, 0x40
.L_8:


//--------------------- .text._Z14updateWeights1P19NeuralNetworkDevicePdS1_ --------------------------
	.section	.text._Z14updateWeights1P19NeuralNetworkDevicePdS1_,"ax",@progbits
	.align	128
        .global         _Z14updateWeights1P19NeuralNetworkDevicePdS1_
        .type           _Z14updateWeights1P19NeuralNetworkDevicePdS1_,@function
        .size           _Z14updateWeights1P19NeuralNetworkDevicePdS1_,(.L_x_42 - _Z14updateWeights1P19NeuralNetworkDevicePdS1_)
        .other          _Z14updateWeights1P19NeuralNetworkDevicePdS1_,@"STO_CUDA_ENTRY STV_DEFAULT"
_Z14updateWeights1P19NeuralNetworkDevicePdS1_:
.text._Z14updateWeights1P19NeuralNetworkDevicePdS1_:
[----:B------:R-:W-:Y:S08]  /*0000*/  LDC R1, c[0x0][0x37c] ;  /* 0x0000df00ff017b82 */ /* 0x000ff00000000800 */
[----:B------:R-:W0:Y:S01]  /*0010*/  LDC.64 R4, c[0x0][0x380] ;  /* 0x0000e000ff047b82 */ /* 0x000e220000000a00 */
[----:B------:R-:W0:Y:S01]  /*0020*/  LDCU.64 UR4, c[0x0][0x358] ;  /* 0x00006b00ff0477ac */ /* 0x000e220008000a00 */
[----:B------:R-:W1:Y:S01]  /*0030*/  S2R R0, SR_CTAID.X ;  /* 0x0000000000007919 */ /* 0x000e620000002500 */
[----:B------:R-:W2:Y:S05]  /*0040*/  S2R R9, SR_TID.X ;  /* 0x0000000000097919 */ /* 0x000eaa0000002100 */
[----:B------:R-:W1:Y:S08]  /*0050*/  LDC.64 R2, c[0x0][0x390] ;  /* 0x0000e400ff027b82 */ /* 0x000e700000000a00 */
[----:B------:R-:W2:Y:S01]  /*0060*/  LDC.64 R12, c[0x0][0x388] ;  /* 0x0000e200ff0c7b82 */ /* 0x000ea20000000a00 */
[----:B0-----:R-:W3:Y:S01]  /*0070*/  LDG.E.64 R4, desc[UR4][R4.64] ;  /* 0x0000000404047981 */ /* 0x001ee2000c1e1b00 */
[----:B-1----:R-:W-:-:S05]  /*0080*/  IMAD.WIDE.U32 R2, R0, 0x8, R2 ;  /* 0x0000000800027825 */ /* 0x002fca00078e0002 */
[----:B------:R-:W4:Y:S01]  /*0090*/  LDG.E.64 R6, desc[UR4][R2.64] ;  /* 0x0000000402067981 */ /* 0x000f22000c1e1b00 */
[----:B--2---:R-:W-:-:S04]  /*00a0*/  IMAD.WIDE.U32 R12, R9, 0x8, R12 ;  /* 0x00000008090c7825 */ /* 0x004fc800078e000c */
[----:B------:R-:W-:Y:S02]  /*00b0*/  IMAD R11, R0, 0x310, R9 ;  /* 0x00000310000b7824 */ /* 0x000fe400078e0209 */
[----:B------:R-:W2:Y:S02]  /*00c0*/  LDG.E.64 R12, desc[UR4][R12.64] ;  /* 0x000000040c0c7981 */ /* 0x000ea4000c1e1b00 */
[----:B---3--:R-:W-:-:S05]  /*00d0*/  IMAD.WIDE.U32 R10, R11, 0x8, R4 ;  /* 0x000000080b0a7825 */ /* 0x008fca00078e0004 */
[----:B------:R0:W5:Y:S01]  /*00e0*/  LD.E.64 R16, desc[UR4][R10.64] ;  /* 0x000000040a107980 */ /* 0x000162000c101b00 */
[----:B------:R-:W-:Y:S01]  /*00f0*/  UMOV UR6, 0x47ae147b ;  /* 0x47ae147b00067882 */ /* 0x000fe20000000000 */
[----:B------:R-:W-:Y:S01]  /*0100*/  UMOV UR7, 0x3f847ae1 ;  /* 0x3f847ae100077882 */ /* 0x000fe20000000000 */
[----:B------:R-:W-:Y:S01]  /*0110*/  BSSY B0, `(.L_x_0) ;  /* 0x0000018000007945 */ /* 0x000fe20003800000 */
[----:B----4-:R-:W-:-:S08]  /*0120*/  DMUL R6, R6, UR6 ;  /* 0x0000000606067c28 */ /* 0x010fd00008000000 */
[----:B0-2---:R-:W-:-:S11]  /*0130*/  DMUL R14, R6, R12 ;  /* 0x0000000c060e7228 */ /* 0x005fd60000000000 */
.L_x_3:
[----:B0----5:R-:W-:Y:S01]  /*0140*/  IMAD.MOV.U32 R4, RZ, RZ, R16 ;  /* 0x000000ffff047224 */ /* 0x021fe200078e0010 */
[----:B------:R-:W-:Y:S05]  /*0150*/  YIELD ;  /* 0x0000000000007946 */ /* 0x000fea0003800000 */
[----:B------:R-:W-:-:S06]  /*0160*/  IMAD.MOV.U32 R5, RZ, RZ, R17 ;  /* 0x000000ffff057224 */ /* 0x000fcc00078e0011 */
[----:B------:R-:W-:-:S07]  /*0170*/  DADD R6, -R14, R4 ;  /* 0x000000000e067229 */ /* 0x000fce0000000104 */
[----:B------:R0:W2:Y:S01]  /*0180*/  ATOM.E.CAS.64.STRONG.GPU P0, R4, [R10], R4, R6 ;  /* 0x000000040a04738b */ /* 0x0000a2000010e506 */
[----:B------:R-:W-:Y:S01]  /*0190*/  BSSY.RECONVERGENT B1, `(.L_x_1) ;  /* 0x000000a000017945 */ /* 0x000fe20003800200 */
[----:B--2---:R-:W-:Y:S01]  /*01a0*/  MOV R12, R4 ;  /* 0x00000004000c7202 */ /* 0x004fe20000000f00 */
[----:B------:R-:W-:Y:S02]  /*01b0*/  IMAD.MOV.U32 R13, RZ, RZ, R5 ;  /* 0x000000ffff0d7224 */ /* 0x000fe400078e0005 */
[----:B0-----:R-:W-:Y:S05]  /*01c0*/  @P0 BRA `(.L_x_2) ;  /* 0x0000000000180947 */ /* 0x001fea0003800000 */
[----:B------:R-:W2:Y:S02]  /*01d0*/  LD.E.64 R12, [R10] ;  /* 0x000000000a0c7980 */ /* 0x000ea40000100b00 */
[----:B--2---:R-:W-:-:S04]  /*01e0*/  ISETP.EQ.U32.AND P0, PT, R12, R16, PT ;  /* 0x000000100c00720c */ /* 0x004fc80003f02070 */
[----:B------:R-:W-:-:S04]  /*01f0*/  ISETP.EQ.U32.AND.EX P0, PT, R13, R17, PT, P0 ;  /* 0x000000110d00720c */ /* 0x000fc80003f02100 */
[----:B------:R-:W-:Y:S02]  /*0200*/  SEL R4, R6, R12, P0 ;  /* 0x0000000c06047207 */ /* 0x000fe40000000000 */
[----:B------:R-:W-:-:S05]  /*0210*/  SEL R5, R7, R13, P0 ;  /* 0x0000000d07057207 */ /* 0x000fca0000000000 */
[----:B------:R0:W-:Y:S02]  /*0220*/  ST.E.64 [R10], R4 ;  /* 0x000000000a007385 */ /* 0x0001e40000100b04 */
.L_x_2:
[----:B------:R-:W-:Y:S05]  /*0230*/  BSYNC.RECONVERGENT B1 ;  /* 0x0000000000017941 */ /* 0x000fea0003800200 */
.L_x_1:
[-C--:B------:R-:W-:Y:S02]  /*0240*/  ISETP.NE.U32.AND P0, PT, R16, R12.reuse, PT ;  /* 0x0000000c1000720c */ /* 0x080fe40003f05070 */
[----:B------:R-:W-:Y:S02]  /*0250*/  MOV R16, R12 ;  /* 0x0000000c00107202 */ /* 0x000fe40000000f00 */
[----:B------:R-:W-:Y:S01]  /*0260*/  ISETP.NE.AND.EX P0, PT, R17, R13, PT, P0 ;  /* 0x0000000d1100720c */ /* 0x000fe20003f05300 */
[----:B------:R-:W-:-:S12]  /*0270*/  IMAD.MOV.U32 R17, RZ, RZ, R13 ;  /* 0x000000ffff117224 */ /* 0x000fd800078e000d */
[----:B------:R-:W-:Y:S05]  /*0280*/  @P0 BRA `(.L_x_3) ;  /* 0xfffffffc00ac0947 */ /* 0x000fea000383ffff */
[----:B------:R-:W-:Y:S05]  /*0290*/  BSYNC B0 ;  /* 0x0000000000007941 */ /* 0x000fea0003800000 */
.L_x_0:
[----:B------:R-:W-:-:S13]  /*02a0*/  ISETP.NE.AND P0, PT, R9, RZ, PT ;  /* 0x000000ff0900720c */ /* 0x000fda0003f05270 */
[----:B------:R-:W-:Y:S05]  /*02b0*/  @P0 EXIT ;  /* 0x000000000000094d */ /* 0x000fea0003800000 */
[----:B------:R-:W0:Y:S01]  /*02c0*/  LDC.64 R8, c[0x0][0x380] ;  /* 0x0000e000ff087b82 */ /* 0x000e220000000a00 */
[----:B------:R-:W2:Y:S04]  /*02d0*/  LDG.E.64 R2, desc[UR4][R2.64] ;  /* 0x0000000402027981 */ /* 0x000ea8000c1e1b00 */
[----:B0-----:R-:W3:Y:S02]  /*02e0*/  LDG.E.64 R4, desc[UR4][R8.64+0x10] ;  /* 0x0000100408047981 */ /* 0x001ee4000c1e1b00 */
[----:B---3--:R-:W-:-:S05]  /*02f0*/  IMAD.WIDE.U32 R4, R0, 0x8, R4 ;  /* 0x0000000800047825 */ /* 0x008fca00078e0004 */
[----:B------:R-:W2:Y:S01]  /*0300*/  LD.E.64 R6, desc[UR4][R4.64] ;  /* 0x0000000404067980 */ /* 0x000ea2000c101b00 */
[----:B------:R-:W-:Y:S01]  /*0310*/  UMOV UR6, 0x47ae147b ;  /* 0x47ae147b00067882 */ /* 0x000fe20000000000 */
[----:B------:R-:W-:Y:S02]  /*0320*/  UMOV UR7, 0x3f847ae1 ;  /* 0x3f847ae100077882 */ /* 0x000fe40000000000 */
[----:B--2---:R-:W-:-:S07]  /*0330*/  DFMA R6, R2, -UR6, R6 ;  /* 0x8000000602067c2b */ /* 0x004fce0008000006 */
[----:B------:R-:W-:Y:S01]  /*0340*/  ST.E.64 desc[UR4][R4.64], R6 ;  /* 0x0000000604007985 */ /* 0x000fe2000c101b04 */
[----:B------:R-:W-:Y:S05]  /*0350*/  EXIT ;  /* 0x000000000000794d */ /* 0x000fea0003800000 */
.L_x_4:
[----:B------:R-:W-:-:S00]  /*0360*/  BRA `(.L_x_4) ;  /* 0xfffffffc00fc7947 */ /* 0x000fc0000383ffff */
[----:B------:R-:W-:-:S00]  /*0370*/  NOP ;  /* 0x0000000000007918 */ /* 0x000fc00000000000 */
        /* <DEDUP_REMOVED lines=8> */
.L_x_42:


//--------------------- .text._Z14updateWeights2P19NeuralNetworkDevicePdS1_ --------------------------
	.section	.text._Z14updateWeights2P19NeuralNetworkDevicePdS1_,"ax",@progbits
	.align	128
        .global         _Z14updateWeights2P19NeuralNetworkDevicePdS1_
        .type           _Z14updateWeights2P19NeuralNetworkDevicePdS1_,@function
        .size           _Z14updateWeights2P19NeuralNetworkDevicePdS1_,(.L_x_43 - _Z14updateWeights2P19NeuralNetworkDevicePdS1_)
        .other          _Z14updateWeights2P19NeuralNetworkDevicePdS1_,@"STO_CUDA_ENTRY STV_DEFAULT"
_Z14updateWeights2P19NeuralNetworkDevicePdS1_:
.text._Z14updateWeights2P19NeuralNetworkDevicePdS1_:
        /* <DEDUP_REMOVED lines=20> */
.L_x_8:
[----:B0----5:R-:W-:Y:S01]  /*0140*/  IMAD.MOV.U32 R4, RZ, RZ, R16 ;  /* 0x000000ffff047224 */ /* 0x021fe200078e0010 */
[----:B------:R-:W-:Y:S01]  /*0150*/  MOV R5, R17 ;  /* 0x0000001100057202 */ /* 0x000fe20000000f00 */
[----:B------:R-:W-:Y:S05]  /*0160*/  YIELD ;  /* 0x0000000000007946 */ /* 0x000fea0003800000 */
[----:B------:R-:W-:-:S07]  /*0170*/  DADD R6, -R14, R4 ;  /* 0x000000000e067229 */ /* 0x000fce0000000104 */
[----:B------:R0:W2:Y:S01]  /*0180*/  ATOM.E.CAS.64.STRONG.GPU P0, R4, [R10], R4, R6 ;  /* 0x000000040a04738b */ /* 0x0000a2000010e506 */
[----:B------:R-:W-:Y:S01]  /*0190*/  BSSY.RECONVERGENT B1, `(.L_x_6) ;  /* 0x000000a000017945 */ /* 0x000fe20003800200 */
[----:B--2---:R-:W-:Y:S01]  /*01a0*/  IMAD.MOV.U32 R12, RZ, RZ, R4 ;  /* 0x000000ffff0c7224 */ /* 0x004fe200078e0004 */
[----:B------:R-:W-:Y:S02]  /*01b0*/  MOV R13, R5 ;  /* 0x00000005000d7202 */ /* 0x000fe40000000f00 */
[----:B0-----:R-:W-:Y:S05]  /*01c0*/  @P0 BRA `(.L_x_7) ;  /* 0x0000000000180947 */ /* 0x001fea0003800000 */
[----:B------:R-:W2:Y:S02]  /*01d0*/  LD.E.64 R12, [R10] ;  /* 0x000000000a0c7980 */ /* 0x000ea40000100b00 */
[----:B--2---:R-:W-:-:S04]  /*01e0*/  ISETP.EQ.U32.AND P0, PT, R12, R16, PT ;  /* 0x000000100c00720c */ /* 0x004fc80003f02070 */
[----:B------:R-:W-:-:S04]  /*01f0*/  ISETP.EQ.U32.AND.EX P0, PT, R13, R17, PT, P0 ;  /* 0x000000110d00720c */ /* 0x000fc80003f02100 */
[----:B------:R-:W-:Y:S02]  /*0200*/  SEL R4, R6, R12, P0 ;  /* 0x0000000c06047207 */ /* 0x000fe40000000000 */
[----:B------:R-:W-:-:S05]  /*0210*/  SEL R5, R7, R13, P0 ;  /* 0x0000000d07057207 */ /* 0x000fca0000000000 */
[----:B------:R0:W-:Y:S02]  /*0220*/  ST.E.64 [R10], R4 ;  /* 0x000000000a007385 */ /* 0x0001e40000100b04 */
.L_x_7:
[----:B------:R-:W-:Y:S05]  /*0230*/  BSYNC.RECONVERGENT B1 ;  /* 0x0000000000017941 */ /* 0x000fea0003800200 */
.L_x_6:
[----:B------:R-:W-:Y:S01]  /*0240*/  ISETP.NE.U32.AND P0, PT, R16, R12, PT ;  /* 0x0000000c1000720c */ /* 0x000fe20003f05070 */
[----:B------:R-:W-:-:S03]  /*0250*/  IMAD.MOV.U32 R16, RZ, RZ, R12 ;  /* 0x000000ffff107224 */ /* 0x000fc600078e000c */
[-C--:B------:R-:W-:Y:S02]  /*0260*/  ISETP.NE.AND.EX P0, PT, R17, R13.reuse, PT, P0 ;  /* 0x0000000d1100720c */ /* 0x080fe40003f05300 */
[----:B------:R-:W-:-:S11]  /*0270*/  MOV R17, R13 ;  /* 0x0000000d00117202 */ /* 0x000fd60000000f00 */
[----:B------:R-:W-:Y:S05]  /*0280*/  @P0 BRA `(.L_x_8) ;  /* 0xfffffffc00ac0947 */ /* 0x000fea000383ffff */
[----:B------:R-:W-:Y:S05]  /*0290*/  BSYNC B0 ;  /* 0x0000000000007941 */ /* 0x000fea0003800000 */
.L_x_5:
        /* <DEDUP_REMOVED lines=12> */
.L_x_9:
        /* <DEDUP_REMOVED lines=10> */
.L_x_43:


//--------------------- .text._Z19hiddenLayerGradientP19NeuralNetworkDevicePdS1_S1_ --------------------------
	.section	.text._Z19hiddenLayerGradientP19NeuralNetworkDevicePdS1_S1_,"ax",@progbits
	.align	128
        .global         _Z19hiddenLayerGradientP19NeuralNetworkDevicePdS1_S1_
        .type           _Z19hiddenLayerGradientP19NeuralNetworkDevicePdS1_S1_,@function
        .size           _Z19hiddenLayerGradientP19NeuralNetworkDevicePdS1_S1_,(.L_x_44 - _Z19hiddenLayerGradientP19NeuralNetworkDevicePdS1_S1_)
        .other          _Z19hiddenLayerGradientP19NeuralNetworkDevicePdS1_S1_,@"STO_CUDA_ENTRY STV_DEFAULT"
_Z19hiddenLayerGradientP19NeuralNetworkDevicePdS1_S1_:
.text._Z19hiddenLayerGradientP19NeuralNetworkDevicePdS1_S1_:
[----:B------:R-:W-:Y:S08]  /*0000*/  LDC R1, c[0x0][0x37c] ;  /* 0x0000df00ff017b82 */ /* 0x000ff00000000800 */
[----:B------:R-:W0:Y:S01]  /*0010*/  LDC.64 R4, c[0x0][0x380] ;  /* 0x0000e000ff047b82 */ /* 0x000e220000000a00 */
[----:B------:R-:W0:Y:S01]  /*0020*/  LDCU.64 UR4, c[0x0][0x358] ;  /* 0x00006b00ff0477ac */ /* 0x000e220008000a00 */
[----:B------:R-:W1:Y:S01]  /*0030*/  S2R R13, SR_CTAID.X ;  /* 0x00000000000d7919 */ /* 0x000e620000002500 */
[----:B------:R-:W1:Y:S05]  /*0040*/  S2R R0, SR_TID.X ;  /* 0x0000000000007919 */ /* 0x000e6a0000002100 */
[----:B------:R-:W2:Y:S08]  /*0050*/  LDC.64 R8, c[0x0][0x398] ;  /* 0x0000e600ff087b82 */ /* 0x000eb00000000a00 */
[----:B------:R-:W3:Y:S01]  /*0060*/  LDC.64 R10, c[0x0][0x388] ;  /* 0x0000e200ff0a7b82 */ /* 0x000ee20000000a00 */
[----:B0-----:R-:W4:Y:S01]  /*0070*/  LDG.E.64 R2, desc[UR4][R4.64+0x8] ;  /* 0x0000080404027981 */ /* 0x001f22000c1e1b00 */
[----:B-1----:R-:W-:-:S02]  /*0080*/  IMAD R7, R0, 0x80, R13 ;  /* 0x0000008000077824 */ /* 0x002fc400078e020d */
[----:B--2---:R-:W-:-:S06]  /*0090*/  IMAD.WIDE.U32 R8, R0, 0x8, R8 ;  /* 0x0000000800087825 */ /* 0x004fcc00078e0008 */
[----:B------:R-:W2:Y:S01]  /*00a0*/  LDG.E.64 R8, desc[UR4][R8.64] ;  /* 0x0000000408087981 */ /* 0x000ea2000c1e1b00 */
[----:B----4-:R-:W-:-:S04]  /*00b0*/  IMAD.WIDE.U32 R6, R7, 0x8, R2 ;  /* 0x0000000807067825 */ /* 0x010fc800078e0002 */
[----:B---3--:R-:W-:Y:S02]  /*00c0*/  IMAD.WIDE.U32 R2, R13, 0x8, R10 ;  /* 0x000000080d027825 */ /* 0x008fe400078e000a */
[----:B------:R-:W2:Y:S04]  /*00d0*/  LD.E.64 R6, desc[UR4][R6.64] ;  /* 0x0000000406067980 */ /* 0x000ea8000c101b00 */
[----:B------:R0:W5:Y:S02]  /*00e0*/  LDG.E.64 R4, desc[UR4][R2.64] ;  /* 0x0000000402047981 */ /* 0x000164000c1e1b00 */
[----:B0-2---:R-:W-:-:S11]  /*00f0*/  DMUL R10, R6, R8 ;  /* 0x00000008060a7228 */ /* 0x005fd60000000000 */
.L_x_10:
[----:B-----5:R-:W-:Y:S01]  /*0100*/  DADD R6, R10, R4 ;  /* 0x000000000a067229 */ /* 0x020fe20000000004 */
[----:B------:R-:W-:Y:S09]  /*0110*/  YIELD ;  /* 0x0000000000007946 */ /* 0x000ff20003800000 */
[----:B------:R-:W2:Y:S02]  /*0120*/  ATOMG.E.CAS.64.STRONG.GPU PT, R6, [R2], R4, R6 ;  /* 0x00000004020673a9 */ /* 0x000ea400001ee506 */
[----:B--2---:R-:W-:Y:S01]  /*0130*/  ISETP.NE.U32.AND P0, PT, R4, R6, PT ;  /* 0x000000060400720c */ /* 0x004fe20003f05070 */
[----:B------:R-:W-:-:S03]  /*0140*/  IMAD.MOV.U32 R4, RZ, RZ, R6 ;  /* 0x000000ffff047224 */ /* 0x000fc600078e0006 */
[-C--:B------:R-:W-:Y:S02]  /*0150*/  ISETP.NE.AND.EX P0, PT, R5, R7.reuse, PT, P0 ;  /* 0x000000070500720c */ /* 0x080fe40003f05300 */
[----:B------:R-:W-:-:S11]  /*0160*/  MOV R5, R7 ;  /* 0x0000000700057202 */ /* 0x000fd60000000f00 */
[----:B------:R-:W-:Y:S05]  /*0170*/  @P0 BRA `(.L_x_10) ;  /* 0xfffffffc00e00947 */ /* 0x000fea000383ffff */
[----:B------:R-:W-:Y:S05]  /*0180*/  WARPSYNC.ALL ;  /* 0x0000000000007948 */ /* 0x000fea0003800000 */
[----:B------:R-:W-:Y:S01]  /*0190*/  BAR.SYNC.DEFER_BLOCKING 0x0 ;  /* 0x0000000000007b1d */ /* 0x000fe20000010000 */
[----:B------:R-:W-:-:S13]  /*01a0*/  ISETP.NE.AND P0, PT, R0, RZ, PT ;  /* 0x000000ff0000720c */ /* 0x000fda0003f05270 */
[----:B------:R-:W-:Y:S05]  /*01b0*/  @P0 EXIT ;  /* 0x000000000000094d */ /* 0x000fea0003800000 */
[----:B------:R-:W0:Y:S01]  /*01c0*/  LDC.64 R4, c[0x0][0x390] ;  /* 0x0000e400ff047b82 */ /* 0x000e220000000a00 */
[----:B------:R-:W2:Y:S01]  /*01d0*/  LDG.E.64 R6, desc[UR4][R2.64] ;  /* 0x0000000402067981 */ /* 0x000ea2000c1e1b00 */
[----:B0-----:R-:W-:-:S06]  /*01e0*/  IMAD.WIDE.U32 R4, R13, 0x8, R4 ;  /* 0x000000080d047825 */ /* 0x001fcc00078e0004 */
[----:B------:R-:W3:Y:S01]  /*01f0*/  LDG.E.64 R4, desc[UR4][R4.64] ;  /* 0x0000000404047981 */ /* 0x000ee2000c1e1b00 */
[----:B------:R-:W-:Y:S01]  /*0200*/  MOV R8, RZ ;  /* 0x000000ff00087202 */ /* 0x000fe20000000f00 */
[----:B---3--:R-:W-:-:S06]  /*0210*/  DSETP.GT.AND P0, PT, R4, RZ, PT ;  /* 0x000000ff0400722a */ /* 0x008fcc0003f04000 */
[----:B------:R-:W-:-:S06]  /*0220*/  FSEL R9, RZ, 1.875, !P0 ;  /* 0x3ff00000ff097808 */ /* 0x000fcc0004000000 */
[----:B--2---:R-:W-:-:S07]  /*0230*/  DMUL R6, R6, R8 ;  /* 0x0000000806067228 */ /* 0x004fce0000000000 */
[----:B------:R-:W-:Y:S01]  /*0240*/  STG.E.64 desc[UR4][R2.64], R6 ;  /* 0x0000000602007986 */ /* 0x000fe2000c101b04 */
[----:B------:R-:W-:Y:S05]  /*0250*/  EXIT ;  /* 0x000000000000794d */ /* 0x000fea0003800000 */
.L_x_11:
        /* <DEDUP_REMOVED lines=10> */
.L_x_44:


//--------------------- .text._Z13layerGradientPdS_S_ --------------------------
	.section	.text._Z13layerGradientPdS_S_,"ax",@progbits
	.align	128
        .global         _Z13layerGradientPdS_S_
        .type           _Z13layerGradientPdS_S_,@function
        .size           _Z13layerGradientPdS_S_,(.L_x_45 - _Z13layerGradientPdS_S_)
        .other          _Z13layerGradientPdS_S_,@"STO_CUDA_ENTRY STV_DEFAULT"
_Z13layerGradientPdS_S_:
.text._Z13layerGradientPdS_S_:
[----:B------:R-:W-:Y:S01]  /*0000*/  LDC R1, c[0x0][0x37c] ;  /* 0x0000df00ff017b82 */ /* 0x000fe20000000800 */
[----:B------:R-:W0:Y:S02]  /*0010*/  S2R R11, SR_TID.X ;  /* 0x00000000000b7919 */ /* 0x000e240000002100 */
[----:B0-----:R-:W-:-:S13]  /*0020*/  ISETP.GT.U32.AND P0, PT, R11, 0x9, PT ;  /* 0x000000090b00780c */ /* 0x001fda0003f04070 */
[----:B------:R-:W-:Y:S05]  /*0030*/  @P0 EXIT ;  /* 0x000000000000094d */ /* 0x000fea0003800000 */
[----:B------:R-:W0:Y:S01]  /*0040*/  LDC.64 R2, c[0x0][0x388] ;  /* 0x0000e200ff027b82 */ /* 0x000e220000000a00 */
[----:B------:R-:W1:Y:S07]  /*0050*/  LDCU.64 UR4, c[0x0][0x358] ;  /* 0x00006b00ff0477ac */ /* 0x000e6e0008000a00 */
[----:B------:R-:W2:Y:S08]  /*0060*/  LDC.64 R4, c[0x0][0x390] ;  /* 0x0000e400ff047b82 */ /* 0x000eb00000000a00 */
[----:B------:R-:W3:Y:S01]  /*0070*/  LDC.64 R8, c[0x0][0x380] ;  /* 0x0000e000ff087b82 */ /* 0x000ee20000000a00 */
[----:B0-----:R-:W-:-:S06]  /*0080*/  IMAD.WIDE.U32 R2, R11, 0x8, R2 ;  /* 0x000000080b027825 */ /* 0x001fcc00078e0002 */
[----:B-1----:R-:W4:Y:S01]  /*0090*/  LDG.E.64 R2, desc[UR4][R2.64] ;  /* 0x0000000402027981 */ /* 0x002f22000c1e1b00 */
[----:B--2---:R-:W-:-:S06]  /*00a0*/  IMAD.WIDE.U32 R4, R11, 0x8, R4 ;  /* 0x000000080b047825 */ /* 0x004fcc00078e0004 */
[----:B------:R-:W4:Y:S01]  /*00b0*/  LDG.E.64 R4, desc[UR4][R4.64] ;  /* 0x0000000404047981 */ /* 0x000f22000c1e1b00 */
[----:B---3--:R-:W-:Y:S01]  /*00c0*/  IMAD.WIDE.U32 R8, R11, 0x8, R8 ;  /* 0x000000080b087825 */ /* 0x008fe200078e0008 */
[----:B----4-:R-:W-:-:S07]  /*00d0*/  DADD R6, R2, -R4 ;  /* 0x0000000002067229 */ /* 0x010fce0000000804 */
[----:B------:R-:W-:Y:S01]  /*00e0*/  STG.E.64 desc[UR4][R8.64], R6 ;  /* 0x0000000608007986 */ /* 0x000fe2000c101b04 */
[----:B------:R-:W-:Y:S05]  /*00f0*/  EXIT ;  /* 0x000000000000794d */ /* 0x000fea0003800000 */
.L_x_12:
        /* <DEDUP_REMOVED lines=16> */
.L_x_45:


//--------------------- .text._Z6relu_dPd         --------------------------
	.section	.text._Z6relu_dPd,"ax",@progbits
	.align	128
        .global         _Z6relu_dPd
        .type           _Z6relu_dPd,@function
        .size           _Z6relu_dPd,(.L_x_46 - _Z6relu_dPd)
        .other          _Z6relu_dPd,@"STO_CUDA_ENTRY STV_DEFAULT"
_Z6relu_dPd:
.text._Z6relu_dPd:
[----:B------:R-:W-:Y:S01]  /*0000*/  LDC R1, c[0x0][0x37c] ;  /* 0x0000df00ff017b82 */ /* 0x000fe20000000800 */
[----:B------:R-:W0:Y:S07]  /*0010*/  S2R R5, SR_TID.X ;  /* 0x0000000000057919 */ /* 0x000e2e0000002100 */
[----:B------:R-:W0:Y:S01]  /*0020*/  LDC.64 R2, c[0x0][0x380] ;  /* 0x0000e000ff027b82 */ /* 0x000e220000000a00 */
[----:B------:R-:W1:Y:S01]  /*0030*/  LDCU.64 UR4, c[0x0][0x358] ;  /* 0x00006b00ff0477ac */ /* 0x000e620008000a00 */
[----:B0-----:R-:W-:-:S05]  /*0040*/  IMAD.WIDE.U32 R2, R5, 0x8, R2 ;  /* 0x0000000805027825 */ /* 0x001fca00078e0002 */
[----:B-1----:R-:W2:Y:S01]  /*0050*/  LDG.E.64 R4, desc[UR4][R2.64] ;  /* 0x0000000402047981 */ /* 0x002ea2000c1e1b00 */
[----:B------:R-:W-:Y:S01]  /*0060*/  IMAD.MOV.U32 R0, RZ, RZ, RZ ;  /* 0x000000ffff007224 */ /* 0x000fe200078e00ff */
[----:B--2---:R-:W-:Y:S01]  /*0070*/  DSETP.MAX.AND P0, P1, RZ, R4, PT ;  /* 0x00000004ff00722a */ /* 0x004fe2000390f000 */
[----:B------:R-:W-:-:S05]  /*0080*/  MOV R7, R5 ;  /* 0x0000000500077202 */ /* 0x000fca0000000f00 */
[C---:B------:R-:W-:Y:S02]  /*0090*/  FSEL R9, R0.reuse, R7, P0 ;  /* 0x0000000700097208 */ /* 0x040fe40000000000 */
[----:B------:R-:W-:-:S06]  /*00a0*/  SEL R4, R0, R4, P0 ;  /* 0x0000000400047207 */ /* 0x000fcc0000000000 */
[----:B------:R-:W-:-:S05]  /*00b0*/  @P1 LOP3.LUT R9, R7, 0x80000, RZ, 0xfc, !PT ;  /* 0x0008000007091812 */ /* 0x000fca00078efcff */
[----:B------:R-:W-:-:S05]  /*00c0*/  IMAD.MOV.U32 R5, RZ, RZ, R9 ;  /* 0x000000ffff057224 */ /* 0x000fca00078e0009 */
[----:B------:R-:W-:Y:S01]  /*00d0*/  STG.E.64 desc[UR4][R2.64], R4 ;  /* 0x0000000402007986 */ /* 0x000fe2000c101b04 */
[----:B------:R-:W-:Y:S05]  /*00e0*/  EXIT ;  /* 0x000000000000794d */ /* 0x000fea0003800000 */
.L_x_13:
        /* <DEDUP_REMOVED lines=9> */
.L_x_46:


//--------------------- .text._Z6layer2P19NeuralNetworkDevicePdS1_ --------------------------
	.section	.text._Z6layer2P19NeuralNetworkDevicePdS1_,"ax",@progbits
	.align	128
        .global         _Z6layer2P19NeuralNetworkDevicePdS1_
        .type           _Z6layer2P19NeuralNetworkDevicePdS1_,@function
        .size           _Z6layer2P19NeuralNetworkDevicePdS1_,(.L_x_47 - _Z6layer2P19NeuralNetworkDevicePdS1_)
        .other          _Z6layer2P19NeuralNetworkDevicePdS1_,@"STO_CUDA_ENTRY STV_DEFAULT"
_Z6layer2P19NeuralNetworkDevicePdS1_:
.text._Z6layer2P19NeuralNetworkDevicePdS1_:
[----:B------:R-:W-:Y:S08]  /*0000*/  LDC R1, c[0x0][0x37c] ;  /* 0x0000df00ff017b82 */ /* 0x000ff00000000800 */
[----:B------:R-:W0:Y:S01]  /*0010*/  LDC.64 R8, c[0x0][0x380] ;  /* 0x0000e000ff087b82 */ /* 0x000e220000000a00 */
[----:B------:R-:W0:Y:S01]  /*0020*/  LDCU.64 UR6, c[0x0][0x358] ;  /* 0x00006b00ff0677ac */ /* 0x000e220008000a00 */
[----:B------:R-:W1:Y:S01]  /*0030*/  S2R R0, SR_TID.X ;  /* 0x0000000000007919 */ /* 0x000e620000002100 */
[----:B------:R-:W2:Y:S01]  /*0040*/  LDCU.64 UR4, c[0x0][0x388] ;  /* 0x00007100ff0477ac */ /* 0x000ea20008000a00 */
[----:B0-----:R-:W1:Y:S04]  /*0050*/  LDG.E.64 R2, desc[UR6][R8.64+0x18] ;  /* 0x0000180608027981 */ /* 0x001e68000c1e1b00 */
[----:B------:R-:W3:Y:S01]  /*0060*/  LDG.E.64 R4, desc[UR6][R8.64+0x8] ;  /* 0x0000080608047981 */ /* 0x000ee2000c1e1b00 */
[----:B--2---:R-:W-:Y:S01]  /*0070*/  UIADD3 UR4, UP0, UPT, UR4, 0x40, URZ ;  /* 0x0000004004047890 */ /* 0x004fe2000ff1e0ff */
[----:B-1----:R-:W-:-:S05]  /*0080*/  IMAD.WIDE.U32 R2, R0, 0x8, R2 ;  /* 0x0000000800027825 */ /* 0x002fca00078e0002 */
[----:B------:R0:W5:Y:S01]  /*0090*/  LDG.E.64 R6, desc[UR6][R2.64] ;  /* 0x0000000602067981 */ /* 0x000162000c1e1b00 */
[----:B---3--:R-:W-:Y:S01]  /*00a0*/  IMAD.WIDE.U32 R4, R0, 0x400, R4 ;  /* 0x0000040000047825 */ /* 0x008fe200078e0004 */
[----:B------:R-:W-:Y:S01]  /*00b0*/  UIADD3.X UR5, UPT, UPT, URZ, UR5, URZ, UP0, !UPT ;  /* 0x00000005ff057290 */ /* 0x000fe200087fe4ff */
[----:B------:R-:W-:Y:S01]  /*00c0*/  MOV R14, UR4 ;  /* 0x00000004000e7c02 */ /* 0x000fe20008000f00 */
[----:B------:R-:W-:Y:S01]  /*00d0*/  UMOV UR4, URZ ;  /* 0x000000ff00047c82 */ /* 0x000fe20008000000 */
[----:B------:R-:W-:-:S03]  /*00e0*/  IADD3 R16, P0, PT, R4, 0x40, RZ ;  /* 0x0000004004107810 */ /* 0x000fc60007f1e0ff */
[----:B------:R-:W-:Y:S01]  /*00f0*/  IMAD.U32 R15, RZ, RZ, UR5 ;  /* 0x00000005ff0f7e24 */ /* 0x000fe2000f8e00ff */
[----:B------:R-:W-:-:S09]  /*0100*/  IADD3.X R17, PT, PT, RZ, R5, RZ, P0, !PT ;  /* 0x00000005ff117210 */ /* 0x000fd200007fe4ff */
.L_x_14:
[----:B0-----:R-:W-:Y:S01]  /*0110*/  MOV R2, R16 ;  /* 0x0000001000027202 */ /* 0x001fe20000000f00 */
[----:B------:R-:W-:Y:S01]  /*0120*/  IMAD.MOV.U32 R3, RZ, RZ, R17 ;  /* 0x000000ffff037224 */ /* 0x000fe200078e0011 */
[----:B------:R-:W-:Y:S01]  /*0130*/  MOV R4, R14 ;  /* 0x0000000e00047202 */ /* 0x000fe20000000f00 */
[----:B------:R-:W-:-:S03]  /*0140*/  IMAD.MOV.U32 R5, RZ, RZ, R15 ;  /* 0x000000ffff057224 */ /* 0x000fc600078e000f */
[----:B------:R-:W2:Y:S04]  /*0150*/  LDG.E.64 R8, desc[UR6][R2.64+-0x40] ;  /* 0xffffc00602087981 */ /* 0x000ea8000c1e1b00 */
[----:B------:R-:W2:Y:S04]  /*0160*/  LDG.E.64 R22, desc[UR6][R4.64+-0x40] ;  /* 0xffffc00604167981 */ /* 0x000ea8000c1e1b00 */
[----:B------:R-:W3:Y:S04]  /*0170*/  LDG.E.64 R16, desc[UR6][R2.64+-0x38] ;  /* 0xffffc80602107981 */ /* 0x000ee8000c1e1b00 */
[----:B------:R-:W3:Y:S04]  /*0180*/  LDG.E.64 R14, desc[UR6][R4.64+-0x38] ;  /* 0xffffc806040e7981 */ /* 0x000ee8000c1e1b00 */
[----:B------:R-:W4:Y:S04]  /*0190*/  LDG.E.64 R18, desc[UR6][R2.64+-0x30] ;  /* 0xffffd00602127981 */ /* 0x000f28000c1e1b00 */
[----:B------:R-:W4:Y:S04]  /*01a0*/  LDG.E.64 R20, desc[UR6][R4.64+-0x30] ;  /* 0xffffd00604147981 */ /* 0x000f28000c1e1b00 */
[----:B------:R-:W4:Y:S04]  /*01b0*/  LDG.E.64 R10, desc[UR6][R2.64+-0x28] ;  /* 0xffffd806020a7981 */ /* 0x000f28000c1e1b00 */
[----:B------:R-:W4:Y:S01]  /*01c0*/  LDG.E.64 R12, desc[UR6][R4.64+-0x28] ;  /* 0xffffd806040c7981 */ /* 0x000f22000c1e1b00 */
[----:B--2--5:R-:W-:-:S03]  /*01d0*/  DFMA R22, R8, R22, R6 ;  /* 0x000000160816722b */ /* 0x024fc60000000006 */
[----:B------:R-:W2:Y:S04]  /*01e0*/  LDG.E.64 R6, desc[UR6][R2.64+-0x20] ;  /* 0xffffe00602067981 */ /* 0x000ea8000c1e1b00 */
[----:B------:R-:W2:Y:S01]  /*01f0*/  LDG.E.64 R8, desc[UR6][R4.64+-0x20] ;  /* 0xffffe00604087981 */ /* 0x000ea2000c1e1b00 */
[----:B---3--:R-:W-:-:S03]  /*0200*/  DFMA R22, R16, R14, R22 ;  /* 0x0000000e1016722b */ /* 0x008fc60000000016 */
[----:B------:R-:W3:Y:S04]  /*0210*/  LDG.E.64 R14, desc[UR6][R2.64+-0x18] ;  /* 0xffffe806020e7981 */ /* 0x000ee8000c1e1b00 */
[----:B------:R-:W3:Y:S01]  /*0220*/  LDG.E.64 R16, desc[UR6][R4.64+-0x18] ;  /* 0xffffe80604107981 */ /* 0x000ee2000c1e1b00 */
[----:B----4-:R-:W-:-:S03]  /*0230*/  DFMA R22, R18, R20, R22 ;  /* 0x000000141216722b */ /* 0x010fc60000000016 */
[----:B------:R-:W4:Y:S04]  /*0240*/  LDG.E.64 R18, desc[UR6][R2.64+-0x10] ;  /* 0xfffff00602127981 */ /* 0x000f28000c1e1b00 */
[----:B------:R-:W4:Y:S01]  /*0250*/  LDG.E.64 R20, desc[UR6][R4.64+-0x10] ;  /* 0xfffff00604147981 */ /* 0x000f22000c1e1b00 */
[----:B------:R-:W-:-:S03]  /*0260*/  DFMA R22, R10, R12, R22 ;  /* 0x0000000c0a16722b */ /* 0x000fc60000000016 */
[----:B------:R-:W4:Y:S04]  /*0270*/  LDG.E.64 R10, desc[UR6][R2.64+-0x8] ;  /* 0xfffff806020a7981 */ /* 0x000f28000c1e1b00 */
[----:B------:R-:W4:Y:S01]  /*0280*/  LDG.E.64 R12, desc[UR6][R4.64+-0x8] ;  /* 0xfffff806040c7981 */ /* 0x000f22000c1e1b00 */
[----:B--2---:R-:W-:-:S03]  /*0290*/  DFMA R22, R6, R8, R22 ;  /* 0x000000080616722b */ /* 0x004fc60000000016 */
        /* <DEDUP_REMOVED lines=23> */
[----:B------:R-:W-:-:S04]  /*0410*/  UIADD3 UR4, UPT, UPT, UR4, 0x10, URZ ;  /* 0x0000001004047890 */ /* 0x000fc8000fffe0ff */
[----:B------:R-:W-:Y:S01]  /*0420*/  UISETP.NE.AND UP0, UPT, UR4, 0x80, UPT ;  /* 0x000000800400788c */ /* 0x000fe2000bf05270 */
[----:B--2---:R-:W-:-:S08]  /*0430*/  DFMA R6, R6, R8, R22 ;  /* 0x000000080606722b */ /* 0x004fd00000000016 */
[----:B---3--:R-:W-:Y:S01]  /*0440*/  DFMA R6, R14, R16, R6 ;  /* 0x000000100e06722b */ /* 0x008fe20000000006 */
[----:B------:R-:W-:Y:S02]  /*0450*/  IADD3 R14, P1, PT, R4, 0x80, RZ ;  /* 0x00000080040e7810 */ /* 0x000fe40007f3e0ff */
[----:B------:R-:W-:-:S03]  /*0460*/  IADD3 R16, P0, PT, R2, 0x80, RZ ;  /* 0x0000008002107810 */ /* 0x000fc60007f1e0ff */
[----:B------:R-:W-:Y:S02]  /*0470*/  IMAD.X R15, RZ, RZ, R5, P1 ;  /* 0x000000ffff0f7224 */ /* 0x000fe400008e0605 */
[----:B----4-:R-:W-:Y:S01]  /*0480*/  DFMA R6, R18, R20, R6 ;  /* 0x000000141206722b */ /* 0x010fe20000000006 */
[----:B------:R-:W-:-:S07]  /*0490*/  IADD3.X R17, PT, PT, RZ, R3, RZ, P0, !PT ;  /* 0x00000003ff117210 */ /* 0x000fce00007fe4ff */
[----:B------:R-:W-:Y:S01]  /*04a0*/  DFMA R6, R12, R10, R6 ;  /* 0x0000000a0c06722b */ /* 0x000fe20000000006 */
[----:B------:R-:W-:Y:S10]  /*04b0*/  BRA.U UP0, `(.L_x_14) ;  /* 0xfffffffd00147547 */ /* 0x000ff4000b83ffff */
[----:B------:R-:W0:Y:S02]  /*04c0*/  LDC.64 R2, c[0x0][0x390] ;  /* 0x0000e400ff027b82 */ /* 0x000e240000000a00 */
[----:B0-----:R-:W-:-:S05]  /*04d0*/  IMAD.WIDE.U32 R2, R0, 0x8, R2 ;  /* 0x0000000800027825 */ /* 0x001fca00078e0002 */
[----:B------:R-:W-:Y:S01]  /*04e0*/  STG.E.64 desc[UR6][R2.64], R6 ;  /* 0x0000000602007986 */ /* 0x000fe2000c101b06 */
[----:B------:R-:W-:Y:S05]  /*04f0*/  EXIT ;  /* 0x000000000000794d */ /* 0x000fea0003800000 */
.L_x_15:
        /* <DEDUP_REMOVED lines=16> */
.L_x_47:


//--------------------- .text._Z6layer1P19NeuralNetworkDevicePdS1_ --------------------------
	.section	.text._Z6layer1P19NeuralNetworkDevicePdS1_,"ax",@progbits
	.align	128
        .global         _Z6layer1P19NeuralNetworkDevicePdS1_
        .type           _Z6layer1P19NeuralNetworkDevicePdS1_,@function
        .size           _Z6layer1P19NeuralNetworkDevicePdS1_,(.L_x_48 - _Z6layer1P19NeuralNetworkDevicePdS1_)
        .other          _Z6layer1P19NeuralNetworkDevicePdS1_,@"STO_CUDA_ENTRY STV_DEFAULT"
_Z6layer1P19NeuralNetworkDevicePdS1_:
.text._Z6layer1P19NeuralNetworkDevicePdS1_:
        /* <DEDUP_REMOVED lines=17> */
.L_x_16:
        /* <DEDUP_REMOVED lines=63> */
.L_x_17:
        /* <DEDUP_REMOVED lines=16> */
.L_x_48:


//--------------------- .text._Z7init_W2Pdii      --------------------------
	.section	.text._Z7init_W2Pdii,"ax",@progbits
	.align	128
        .global         _Z7init_W2Pdii
        .type           _Z7init_W2Pdii,@function
        .size           _Z7init_W2Pdii,(.L_x_49 - _Z7init_W2Pdii)
        .other          _Z7init_W2Pdii,@"STO_CUDA_ENTRY STV_DEFAULT"
_Z7init_W2Pdii:
.text._Z7init_W2Pdii:
[----:B------:R-:W0:Y:S01]  /*0000*/  LDC R1, c[0x0][0x37c] ;  /* 0x0000df00ff017b82 */ /* 0x000e220000000800 */
[----:B------:R-:W1:Y:S07]  /*0010*/  S2R R3, SR_TID.X ;  /* 0x0000000000037919 */ /* 0x000e6e0000002100 */
[----:B------:R-:W1:Y:S01]  /*0020*/  S2UR UR6, SR_CTAID.X ;  /* 0x00000000000679c3 */ /* 0x000e620000002500 */
[----:B------:R-:W2:Y:S01]  /*0030*/  LDCU.64 UR4, c[0x0][0x388] ;  /* 0x00007100ff0477ac */ /* 0x000ea20008000a00 */
[----:B0-----:R-:W-:-:S06]  /*0040*/  VIADD R1, R1, 0xffffffd0 ;  /* 0xffffffd001017836 */ /* 0x001fcc0000000000 */
[----:B------:R-:W1:Y:S01]  /*0050*/  LDC R12, c[0x0][0x360] ;  /* 0x0000d800ff0c7b82 */ /* 0x000e620000000800 */
[----:B--2---:R-:W-:Y:S01]  /*0060*/  UIMAD UR4, UR5, UR4, URZ ;  /* 0x00000004050472a4 */ /* 0x004fe2000f8e02ff */
[----:B-1----:R-:W-:-:S05]  /*0070*/  IMAD R12, R12, UR6, R3 ;  /* 0x000000060c0c7c24 */ /* 0x002fca000f8e0203 */
[----:B------:R-:W-:-:S13]  /*0080*/  ISETP.GE.AND P0, PT, R12, UR4, PT ;  /* 0x000000040c007c0c */ /* 0x000fda000bf06270 */
[----:B------:R-:W-:Y:S05]  /*0090*/  @P0 EXIT ;  /* 0x000000000000094d */ /* 0x000fea0003800000 */
[----:B------:R-:W-:Y:S01]  /*00a0*/  IMAD.MOV.U32 R6, RZ, RZ, 0x979a4cb ;  /* 0x0979a4cbff067424 */ /* 0x000fe200078e00ff */
[----:B------:R-:W-:Y:S01]  /*00b0*/  ISETP.NE.AND P0, PT, R12, RZ, PT ;  /* 0x000000ff0c00720c */ /* 0x000fe20003f05270 */
[----:B------:R-:W-:Y:S01]  /*00c0*/  IMAD.MOV.U32 R7, RZ, RZ, 0x36de95c8 ;  /* 0x36de95c8ff077424 */ /* 0x000fe200078e00ff */
[----:B------:R-:W0:Y:S01]  /*00d0*/  LDCU.64 UR6, c[0x0][0x358] ;  /* 0x00006b00ff0677ac */ /* 0x000e220008000a00 */
[----:B------:R-:W-:Y:S01]  /*00e0*/  IMAD.MOV.U32 R8, RZ, RZ, 0x3a189d56 ;  /* 0x3a189d56ff087424 */ /* 0x000fe200078e00ff */
[----:B------:R-:W-:Y:S01]  /*00f0*/  BSSY.RECONVERGENT B0, `(.L_x_18) ;  /* 0x0000261000007945 */ /* 0x000fe20003800200 */
[----:B------:R-:W-:Y:S01]  /*0100*/  IMAD.MOV.U32 R9, RZ, RZ, -0x75bd8fc ;  /* 0xf8a42704ff097424 */ /* 0x000fe200078e00ff */
[----:B------:R1:W-:Y:S01]  /*0110*/  STL.64 [R1], R6 ;  /* 0x0000000601007387 */ /* 0x0003e20000100a00 */
[----:B------:R-:W-:Y:S01]  /*0120*/  IMAD.MOV.U32 R10, RZ, RZ, -0x23270784 ;  /* 0xdcd8f87cff0a7424 */ /* 0x000fe200078e00ff */
[----:B------:R-:W-:Y:S01]  /*0130*/  SHF.R.S32.HI R2, RZ, 0x1f, R12 ;  /* 0x0000001fff027819 */ /* 0x000fe2000001140c */
[----:B------:R-:W-:Y:S01]  /*0140*/  IMAD.MOV.U32 R11, RZ, RZ, 0x2fdb07cc ;  /* 0x2fdb07ccff0b7424 */ /* 0x000fe200078e00ff */
[----:B------:R1:W-:Y:S01]  /*0150*/  STL.64 [R1+0x8], R8 ;  /* 0x0000080801007387 */ /* 0x0003e20000100a00 */
[----:B------:R-:W-:-:S02]  /*0160*/  IMAD.MOV.U32 R0, RZ, RZ, 0x36de95c8 ;  /* 0x36de95c8ff007424 */ /* 0x000fc400078e00ff */
[----:B------:R-:W-:Y:S01]  /*0170*/  IMAD.MOV.U32 R4, RZ, RZ, 0x3a189d56 ;  /* 0x3a189d56ff047424 */ /* 0x000fe200078e00ff */
[----:B------:R1:W-:Y:S01]  /*0180*/  STL.64 [R1+0x10], R10 ;  /* 0x0000100a01007387 */ /* 0x0003e20000100a00 */
[----:B------:R-:W-:Y:S01]  /*0190*/  IMAD.MOV.U32 R3, RZ, RZ, 0x2fdb07cc ;  /* 0x2fdb07ccff037424 */ /* 0x000fe200078e00ff */
[----:B------:R-:W-:Y:S06]  /*01a0*/  @!P0 BRA `(.L_x_19) ;  /* 0x0000002400548947 */ /* 0x000fec0003800000 */
[----:B------:R-:W-:Y:S02]  /*01b0*/  IMAD.MOV.U32 R14, RZ, RZ, R2 ;  /* 0x000000ffff0e7224 */ /* 0x000fe400078e0002 */
[----:B-1----:R-:W-:Y:S02]  /*01c0*/  IMAD.MOV.U32 R10, RZ, RZ, RZ ;  /* 0x000000ffff0a7224 */ /* 0x002fe400078e00ff */
[----:B------:R-:W-:Y:S02]  /*01d0*/  IMAD.MOV.U32 R0, RZ, RZ, 0x36de95c8 ;  /* 0x36de95c8ff007424 */ /* 0x000fe400078e00ff */
[----:B------:R-:W-:Y:S02]  /*01e0*/  IMAD.MOV.U32 R7, RZ, RZ, R12 ;  /* 0x000000ffff077224 */ /* 0x000fe400078e000c */
[----:B------:R-:W-:Y:S02]  /*01f0*/  IMAD.MOV.U32 R4, RZ, RZ, 0x3a189d56 ;  /* 0x3a189d56ff047424 */ /* 0x000fe400078e00ff */
[----:B------:R-:W-:-:S07]  /*0200*/  IMAD.MOV.U32 R3, RZ, RZ, 0x2fdb07cc ;  /* 0x2fdb07ccff037424 */ /* 0x000fce00078e00ff */
.L_x_28:
[----:B-1----:R-:W-:Y:S01]  /*0210*/  LOP3.LUT R2, R7, 0x3, RZ, 0xc0, !PT ;  /* 0x0000000307027812 */ /* 0x002fe200078ec0ff */
[----:B------:R-:W-:Y:S03]  /*0220*/  BSSY.RECONVERGENT B1, `(.L_x_20) ;  /* 0x0000247000017945 */ /* 0x000fe60003800200 */
[----:B------:R-:W-:-:S04]  /*0230*/  ISETP.NE.U32.AND P0, PT, R2, RZ, PT ;  /* 0x000000ff0200720c */ /* 0x000fc80003f05070 */
[----:B------:R-:W-:-:S13]  /*0240*/  ISETP.NE.AND.EX P0, PT, RZ, RZ, PT, P0 ;  /* 0x000000ffff00720c */ /* 0x000fda0003f05300 */
[----:B------:R-:W-:Y:S05]  /*0250*/  @!P0 BRA `(.L_x_21) ;  /* 0x00000024000c8947 */ /* 0x000fea0003800000 */
[----:B------:R-:W1:Y:S01]  /*0260*/  LDC.64 R8, c[0x4][RZ] ;  /* 0x01000000ff087b82 */ /* 0x000e620000000a00 */
[----:B------:R-:W-:Y:S01]  /*0270*/  IMAD.MOV.U32 R0, RZ, RZ, RZ ;  /* 0x000000ffff007224 */ /* 0x000fe200078e00ff */
[----:B------:R-:W-:Y:S01]  /*0280*/  CS2R R2, SRZ ;  /* 0x0000000000027805 */ /* 0x000fe2000001ff00 */
[----:B------:R-:W-:Y:S01]  /*0290*/  IMAD.MOV.U32 R6, RZ, RZ, RZ ;  /* 0x000000ffff067224 */ /* 0x000fe200078e00ff */
[----:B------:R-:W-:Y:S01]  /*02a0*/  CS2R R4, SRZ ;  /* 0x0000000000047805 */ /* 0x000fe2000001ff00 */
[----:B-1----:R-:W-:-:S07]  /*02b0*/  IMAD.WIDE.U32 R8, R10, 0xc80, R8 ;  /* 0x00000c800a087825 */ /* 0x002fce00078e0008 */
.L_x_23:
[----:B------:R-:W-:-:S06]  /*02c0*/  IMAD R11, R6, 0x4, R1 ;  /* 0x00000004060b7824 */ /* 0x000fcc00078e0201 */
[----:B------:R-:W5:Y:S01]  /*02d0*/  LDL R11, [R11+0x4] ;  /* 0x000004000b0b7983 */ /* 0x000f620000100800 */
[----:B------:R-:W-:-:S05]  /*02e0*/  UMOV UR4, URZ ;  /* 0x000000ff00047c82 */ /* 0x000fca0008000000 */
.L_x_22:
[----:B-----5:R-:W-:Y:S01]  /*02f0*/  SHF.R.U32.HI R21, RZ, UR4, R11 ;  /* 0x00000004ff157c19 */ /* 0x020fe2000801160b */
[----:B------:R-:W-:-:S03]  /*0300*/  IMAD.SHL.U32 R13, R6, 0x20, RZ ;  /* 0x00000020060d7824 */ /* 0x000fc600078e00ff */
[----:B------:R-:W-:Y:S01]  /*0310*/  LOP3.LUT R15, R21, 0x1, RZ, 0xc0, !PT ;  /* 0x00000001150f7812 */ /* 0x000fe200078ec0ff */
[----:B------:R-:W-:-:S03]  /*0320*/  VIADD R13, R13, UR4 ;  /* 0x000000040d0d7c36 */ /* 0x000fc60008000000 */
[----:B------:R-:W-:Y:S01]  /*0330*/  ISETP.NE.U32.AND P0, PT, R15, 0x1, PT ;  /* 0x000000010f00780c */ /* 0x000fe20003f05070 */
[----:B------:R-:W-:-:S03]  /*0340*/  IMAD R13, R13, 0x5, RZ ;  /* 0x000000050d0d7824 */ /* 0x000fc600078e02ff */
[----:B------:R-:W-:Y:S01]  /*0350*/  R2P PR, R21, 0x7e ;  /* 0x0000007e15007804 */ /* 0x000fe20000000000 */
[----:B------:R-:W-:-:S08]  /*0360*/  IMAD.WIDE.U32 R16, R13, 0x4, R8 ;  /* 0x000000040d107825 */ /* 0x000fd000078e0008 */
[----:B0-----:R-:W2:Y:S04]  /*0370*/  @!P0 LDG.E R13, desc[UR6][R16.64] ;  /* 0x00000006100d8981 */ /* 0x001ea8000c1e1900 */
[----:B------:R-:W3:Y:S04]  /*0380*/  @P1 LDG.E R15, desc[UR6][R16.64+0x14] ;  /* 0x00001406100f1981 */ /* 0x000ee8000c1e1900 */
[----:B------:R-:W4:Y:S04]  /*0390*/  @P2 LDG.E R19, desc[UR6][R16.64+0x28] ;  /* 0x0000280610132981 */ /* 0x000f28000c1e1900 */
[----:B------:R-:W4:Y:S04]  /*03a0*/  @P3 LDG.E R23, desc[UR6][R16.64+0x3c] ;  /* 0x00003c0610173981 */ /* 0x000f28000c1e1900 */
[----:B------:R-:W4:Y:S04]  /*03b0*/  @!P0 LDG.E R18, desc[UR6][R16.64+0x8] ;  /* 0x0000080610128981 */ /* 0x000f28000c1e1900 */
[----:B------:R-:W4:Y:S04]  /*03c0*/  @P4 LDG.E R25, desc[UR6][R16.64+0x50] ;  /* 0x0000500610194981 */ /* 0x000f28000c1e1900 */
[----:B------:R-:W4:Y:S04]  /*03d0*/  @!P0 LDG.E R20, desc[UR6][R16.64+0x10] ;  /* 0x0000100610148981 */ /* 0x000f28000c1e1900 */
[----:B------:R-:W4:Y:S04]  /*03e0*/  @P1 LDG.E R22, desc[UR6][R16.64+0x1c] ;  /* 0x00001c0610161981 */ /* 0x000f28000c1e1900 */
[----:B------:R-:W4:Y:S04]  /*03f0*/  @P1 LDG.E R24, desc[UR6][R16.64+0x24] ;  /* 0x0000240610181981 */ /* 0x000f28000c1e1900 */
[----:B------:R-:W4:Y:S01]  /*0400*/  @P6 LDG.E R27, desc[UR6][R16.64+0x78] ;  /* 0x00007806101b6981 */ /* 0x000f22000c1e1900 */
[----:B--2---:R-:W-:-:S03]  /*0410*/  @!P0 LOP3.LUT R0, R0, R13, RZ, 0x3c, !PT ;  /* 0x0000000d00008212 */ /* 0x004fc600078e3cff */
[----:B------:R-:W2:Y:S01]  /*0420*/  @!P0 LDG.E R13, desc[UR6][R16.64+0x4] ;  /* 0x00000406100d8981 */ /* 0x000ea2000c1e1900 */
[----:B---3--:R-:W-:-:S03]  /*0430*/  @P1 LOP3.LUT R0, R0, R15, RZ, 0x3c, !PT ;  /* 0x0000000f00001212 */ /* 0x008fc600078e3cff */
[----:B------:R-:W3:Y:S01]  /*0440*/  @!P0 LDG.E R15, desc[UR6][R16.64+0xc] ;  /* 0x00000c06100f8981 */ /* 0x000ee2000c1e1900 */
[----:B----4-:R-:W-:-:S03]  /*0450*/  @P2 LOP3.LUT R0, R0, R19, RZ, 0x3c, !PT ;  /* 0x0000001300002212 */ /* 0x010fc600078e3cff */
[----:B------:R-:W4:Y:S01]  /*0460*/  @P1 LDG.E R19, desc[UR6][R16.64+0x18] ;  /* 0x0000180610131981 */ /* 0x000f22000c1e1900 */
[----:B------:R-:W-:-:S03]  /*0470*/  @P3 LOP3.LUT R0, R0, R23, RZ, 0x3c, !PT ;  /* 0x0000001700003212 */ /* 0x000fc600078e3cff */
[----:B------:R-:W4:Y:S01]  /*0480*/  @P5 LDG.E R23, desc[UR6][R16.64+0x64] ;  /* 0x0000640610175981 */ /* 0x000f22000c1e1900 */
[----:B------:R-:W-:-:S03]  /*0490*/  @!P0 LOP3.LUT R5, R5, R18, RZ, 0x3c, !PT ;  /* 0x0000001205058212 */ /* 0x000fc600078e3cff */
[----:B------:R-:W4:Y:S01]  /*04a0*/  @P2 LDG.E R18, desc[UR6][R16.64+0x30] ;  /* 0x0000300610122981 */ /* 0x000f22000c1e1900 */
[----:B------:R-:W-:-:S03]  /*04b0*/  @P4 LOP3.LUT R0, R0, R25, RZ, 0x3c, !PT ;  /* 0x0000001900004212 */ /* 0x000fc600078e3cff */
[----:B------:R-:W4:Y:S01]  /*04c0*/  @P3 LDG.E R25, desc[UR6][R16.64+0x48] ;  /* 0x0000480610193981 */ /* 0x000f22000c1e1900 */
[----:B------:R-:W-:-:S03]  /*04d0*/  @!P0 LOP3.LUT R3, R3, R20, RZ, 0x3c, !PT ;  /* 0x0000001403038212 */ /* 0x000fc600078e3cff */
[----:B------:R-:W4:Y:S01]  /*04e0*/  @P2 LDG.E R20, desc[UR6][R16.64+0x38] ;  /* 0x0000380610142981 */ /* 0x000f22000c1e1900 */
[----:B------:R-:W-:-:S03]  /*04f0*/  @P1 LOP3.LUT R5, R5, R22, RZ, 0x3c, !PT ;  /* 0x0000001605051212 */ /* 0x000fc600078e3cff */
[----:B------:R-:W4:Y:S01]  /*0500*/  @P3 LDG.E R22, desc[UR6][R16.64+0x44] ;  /* 0x0000440610163981 */ /* 0x000f22000c1e1900 */
[----:B--2---:R-:W-:-:S03]  /*0510*/  @!P0 LOP3.LUT R4, R4, R13, RZ, 0x3c, !PT ;  /* 0x0000000d04048212 */ /* 0x004fc600078e3cff */
[----:B------:R-:W2:Y:S01]  /*0520*/  @P1 LDG.E R13, desc[UR6][R16.64+0x20] ;  /* 0x00002006100d1981 */ /* 0x000ea2000c1e1900 */
[----:B---3--:R-:W-:-:S03]  /*0530*/  @!P0 LOP3.LUT R2, R2, R15, RZ, 0x3c, !PT ;  /* 0x0000000f02028212 */ /* 0x008fc600078e3cff */
[----:B------:R-:W3:Y:S01]  /*0540*/  @P2 LDG.E R15, desc[UR6][R16.64+0x2c] ;  /* 0x00002c06100f2981 */ /* 0x000ee2000c1e1900 */
[----:B----4-:R-:W-:-:S03]  /*0550*/  @P1 LOP3.LUT R4, R4, R19, RZ, 0x3c, !PT ;  /* 0x0000001304041212 */ /* 0x010fc600078e3cff */
[----:B------:R-:W4:Y:S01]  /*0560*/  @P2 LDG.E R19, desc[UR6][R16.64+0x34] ;  /* 0x0000340610132981 */ /* 0x000f22000c1e1900 */
[----:B------:R-:W-:-:S03]  /*0570*/  @P5 LOP3.LUT R0, R0, R23, RZ, 0x3c, !PT ;  /* 0x0000001700005212 */ /* 0x000fc600078e3cff */
[----:B------:R-:W4:Y:S01]  /*0580*/  @P3 LDG.E R23, desc[UR6][R16.64+0x40] ;  /* 0x0000400610173981 */ /* 0x000f22000c1e1900 */
[----:B------:R-:W-:Y:S02]  /*0590*/  @P1 LOP3.LUT R3, R3, R24, RZ, 0x3c, !PT ;  /* 0x0000001803031212 */ /* 0x000fe400078e3cff */
[----:B------:R-:W-:Y:S01]  /*05a0*/  @P2 LOP3.LUT R5, R5, R18, RZ, 0x3c, !PT ;  /* 0x0000001205052212 */ /* 0x000fe200078e3cff */
[----:B------:R-:W4:Y:S04]  /*05b0*/  @P5 LDG.E R24, desc[UR6][R16.64+0x6c] ;  /* 0x00006c0610185981 */ /* 0x000f28000c1e1900 */
[----:B------:R-:W4:Y:S01]  /*05c0*/  @P3 LDG.E R18, desc[UR6][R16.64+0x4c] ;  /* 0x00004c0610123981 */ /* 0x000f22000c1e1900 */
[----:B------:R-:W-:-:S03]  /*05d0*/  @P2 LOP3.LUT R3, R3, R20, RZ, 0x3c, !PT ;  /* 0x0000001403032212 */ /* 0x000fc600078e3cff */
[----:B------:R-:W4:Y:S01]  /*05e0*/  @P4 LDG.E R20, desc[UR6][R16.64+0x58] ;  /* 0x0000580610144981 */ /* 0x000f22000c1e1900 */
[----:B------:R-:W-:-:S03]  /*05f0*/  @P3 LOP3.LUT R5, R5, R22, RZ, 0x3c, !PT ;  /* 0x0000001605053212 */ /* 0x000fc600078e3cff */
[----:B------:R-:W4:Y:S01]  /*0600*/  @P4 LDG.E R22, desc[UR6][R16.64+0x60] ;  /* 0x0000600610164981 */ /* 0x000f22000c1e1900 */
[----:B--2---:R-:W-:-:S03]  /*0610*/  @P1 LOP3.LUT R2, R2, R13, RZ, 0x3c, !PT ;  /* 0x0000000d02021212 */ /* 0x004fc600078e3cff */
[----:B------:R-:W2:Y:S01]  /*0620*/  @P4 LDG.E R13, desc[UR6][R16.64+0x54] ;  /* 0x00005406100d4981 */ /* 0x000ea2000c1e1900 */
[----:B---3--:R-:W-:-:S03]  /*0630*/  @P2 LOP3.LUT R4, R4, R15, RZ, 0x3c, !PT ;  /* 0x0000000f04042212 */ /* 0x008fc600078e3cff */
[----:B------:R-:W3:Y:S01]  /*0640*/  @P4 LDG.E R15, desc[UR6][R16.64+0x5c] ;  /* 0x00005c06100f4981 */ /* 0x000ee2000c1e1900 */
[----:B----4-:R-:W-:-:S03]  /*0650*/  @P2 LOP3.LUT R2, R2, R19, RZ, 0x3c, !PT ;  /* 0x0000001302022212 */ /* 0x010fc600078e3cff */
[----:B------:R-:W4:Y:S01]  /*0660*/  @P5 LDG.E R19, desc[UR6][R16.64+0x68] ;  /* 0x0000680610135981 */ /* 0x000f22000c1e1900 */
[----:B------:R-:W-:-:S03]  /*0670*/  @P3 LOP3.LUT R4, R4, R23, RZ, 0x3c, !PT ;  /* 0x0000001704043212 */ /* 0x000fc600078e3cff */
[----:B------:R-:W4:Y:S01]  /*0680*/  @P5 LDG.E R23, desc[UR6][R16.64+0x70] ;  /* 0x0000700610175981 */ /* 0x000f22000c1e1900 */
[----:B------:R-:W-:Y:S02]  /*0690*/  LOP3.LUT P0, RZ, R21, 0x80, RZ, 0xc0, !PT ;  /* 0x0000008015ff7812 */ /* 0x000fe4000780c0ff */
[----:B------:R-:W-:Y:S02]  /*06a0*/  @P3 LOP3.LUT R2, R2, R25, RZ, 0x3c, !PT ;  /* 0x0000001902023212 */ /* 0x000fe400078e3cff */
[----:B------:R-:W-:Y:S02]  /*06b0*/  @P3 LOP3.LUT R3, R3, R18, RZ, 0x3c, !PT ;  /* 0x0000001203033212 */ /* 0x000fe400078e3cff */
[----:B------:R-:W4:Y:S01]  /*06c0*/  @P5 LDG.E R18, desc[UR6][R16.64+0x74] ;  /* 0x0000740610125981 */ /* 0x000f22000c1e1900 */
[----:B------:R-:W-:-:S03]  /*06d0*/  @P4 LOP3.LUT R5, R5, R20, RZ, 0x3c, !PT ;  /* 0x0000001405054212 */ /* 0x000fc600078e3cff */
[----:B------:R-:W4:Y:S01]  /*06e0*/  @P6 LDG.E R20, desc[UR6][R16.64+0x80] ;  /* 0x0000800610146981 */ /* 0x000f22000c1e1900 */
[----:B------:R-:W-:-:S03]  /*06f0*/  @P4 LOP3.LUT R3, R3, R22, RZ, 0x3c, !PT ;  /* 0x0000001603034212 */ /* 0x000fc600078e3cff */
[----:B------:R-:W4:Y:S01]  /*0700*/  @P6 LDG.E R22, desc[UR6][R16.64+0x88] ;  /* 0x0000880610166981 */ /* 0x000f22000c1e1900 */
[----:B------:R-:W-:-:S03]  /*0710*/  @P5 LOP3.LUT R5, R5, R24, RZ, 0x3c, !PT ;  /* 0x0000001805055212 */ /* 0x000fc600078e3cff */
[----:B------:R-:W4:Y:S04]  /*0720*/  @P0 LDG.E R25, desc[UR6][R16.64+0x8c] ;  /* 0x00008c0610190981 */ /* 0x000f28000c1e1900 */
[----:B------:R-:W4:Y:S04]  /*0730*/  @P0 LDG.E R24, desc[UR6][R16.64+0x94] ;  /* 0x0000940610180981 */ /* 0x000f28000c1e1900 */
        /* <DEDUP_REMOVED lines=9> */
[----:B------:R-:W-:Y:S02]  /*07d0*/  @P6 LOP3.LUT R0, R0, R27, RZ, 0x3c, !PT ;  /* 0x0000001b00006212 */ /* 0x000fe400078e3cff */
[----:B------:R-:W-:Y:S02]  /*07e0*/  @P5 LOP3.LUT R3, R3, R18, RZ, 0x3c, !PT ;  /* 0x0000001203035212 */ /* 0x000fe400078e3cff */
[----:B------:R-:W-:Y:S02]  /*07f0*/  @P6 LOP3.LUT R5, R5, R20, RZ, 0x3c, !PT ;  /* 0x0000001405056212 */ /* 0x000fe400078e3cff */
[----:B------:R-:W-:Y:S02]  /*0800*/  @P6 LOP3.LUT R3, R3, R22, RZ, 0x3c, !PT ;  /* 0x0000001603036212 */ /* 0x000fe400078e3cff */
[----:B------:R-:W-:Y:S02]  /*0810*/  @P0 LOP3.LUT R0, R0, R25, RZ, 0x3c, !PT ;  /* 0x0000001900000212 */ /* 0x000fe400078e3cff */
[----:B------:R-:W-:-:S02]  /*0820*/  @P0 LOP3.LUT R5, R5, R24, RZ, 0x3c, !PT ;  /* 0x0000001805050212 */ /* 0x000fc400078e3cff */
[----:B------:R-:W-:Y:S02]  /*0830*/  @P0 LOP3.LUT R3, R3, R26, RZ, 0x3c, !PT ;  /* 0x0000001a03030212 */ /* 0x000fe400078e3cff */
[----:B--2---:R-:W-:Y:S02]  /*0840*/  @P6 LOP3.LUT R4, R4, R13, RZ, 0x3c, !PT ;  /* 0x0000000d04046212 */ /* 0x004fe400078e3cff */
[----:B---3--:R-:W-:Y:S02]  /*0850*/  @P6 LOP3.LUT R2, R2, R15, RZ, 0x3c, !PT ;  /* 0x0000000f02026212 */ /* 0x008fe400078e3cff */
[----:B----4-:R-:W-:Y:S02]  /*0860*/  @P0 LOP3.LUT R4, R4, R19, RZ, 0x3c, !PT ;  /* 0x0000001304040212 */ /* 0x010fe400078e3cff */
[----:B------:R-:W-:Y:S02]  /*0870*/  @P0 LOP3.LUT R2, R2, R23, RZ, 0x3c, !PT ;  /* 0x0000001702020212 */ /* 0x000fe400078e3cff */
[----:B------:R-:W-:-:S13]  /*0880*/  R2P PR, R21.B1, 0x7f ;  /* 0x0000007f15007804 */ /* 0x000fda0000001000 */
[----:B------:R-:W2:Y:S04]  /*0890*/  @P0 LDG.E R20, desc[UR6][R16.64+0xb0] ;  /* 0x0000b00610140981 */ /* 0x000ea8000c1e1900 */
[----:B------:R-:W3:Y:S04]  /*08a0*/  @P0 LDG.E R19, desc[UR6][R16.64+0xa0] ;  /* 0x0000a00610130981 */ /* 0x000ee8000c1e1900 */
[----:B------:R-:W4:Y:S04]  /*08b0*/  @P0 LDG.E R23, desc[UR6][R16.64+0xa4] ;  /* 0x0000a40610170981 */ /* 0x000f28000c1e1900 */
        /* <DEDUP_REMOVED lines=18> */
[----:B------:R-:W-:Y:S01]  /*09e0*/  LOP3.LUT P0, RZ, R21, 0x8000, RZ, 0xc0, !PT ;  /* 0x0000800015ff7812 */ /* 0x000fe2000780c0ff */
[----:B------:R-:W4:Y:S04]  /*09f0*/  @P2 LDG.E R25, desc[UR6][R16.64+0xcc] ;  /* 0x0000cc0610192981 */ /* 0x000f28000c1e1900 */
[----:B------:R-:W4:Y:S01]  /*0a00*/  @P1 LDG.E R21, desc[UR6][R16.64+0xb8] ;  /* 0x0000b80610151981 */ /* 0x000f22000c1e1900 */
[----:B------:R-:W-:-:S03]  /*0a10*/  @P1 LOP3.LUT R0, R0, R27, RZ, 0x3c, !PT ;  /* 0x0000001b00001212 */ /* 0x000fc600078e3cff */
[----:B------:R-:W4:Y:S01]  /*0a20*/  @P6 LDG.E R27, desc[UR6][R16.64+0x118] ;  /* 0x00011806101b6981 */ /* 0x000f22000c1e1900 */
[----:B------:R-:W-:-:S03]  /*0a30*/  @P2 LOP3.LUT R0, R0, R29, RZ, 0x3c, !PT ;  /* 0x0000001d00002212 */ /* 0x000fc600078e3cff */
[----:B------:R-:W4:Y:S01]  /*0a40*/  @P0 LDG.E R28, desc[UR6][R16.64+0x13c] ;  /* 0x00013c06101c0981 */ /* 0x000f22000c1e1900 */
[----:B------:R-:W-:-:S03]  /*0a50*/  @P3 LOP3.LUT R0, R0, R15, RZ, 0x3c, !PT ;  /* 0x0000000f00003212 */ /* 0x000fc600078e3cff */
[----:B------:R-:W4:Y:S01]  /*0a60*/  @P2 LDG.E R15, desc[UR6][R16.64+0xd4] ;  /* 0x0000d406100f2981 */ /* 0x000f22000c1e1900 */
[----:B------:R-:W-:Y:S02]  /*0a70*/  @P4 LOP3.LUT R0, R0, R13, RZ, 0x3c, !PT ;  /* 0x0000000d00004212 */ /* 0x000fe400078e3cff */
[----:B------:R-:W-:Y:S01]  /*0a80*/  @P1 LOP3.LUT R3, R3, R22, RZ, 0x3c, !PT ;  /* 0x0000001603031212 */ /* 0x000fe200078e3cff */
[----:B------:R-:W4:Y:S04]  /*0a90*/  @P5 LDG.E R13, desc[UR6][R16.64+0x108] ;  /* 0x00010806100d5981 */ /* 0x000f28000c1e1900 */
[----:B------:R-:W4:Y:S01]  /*0aa0*/  @P3 LDG.E R22, desc[UR6][R16.64+0xe4] ;  /* 0x0000e40610163981 */ /* 0x000f22000c1e1900 */
[----:B--2---:R-:W-:-:S03]  /*0ab0*/  @P1 LOP3.LUT R5, R5, R20, RZ, 0x3c, !PT ;  /* 0x0000001405051212 */ /* 0x004fc600078e3cff */
[----:B------:R-:W2:Y:S01]  /*0ac0*/  @P4 LDG.E R20, desc[UR6][R16.64+0x100] ;  /* 0x0001000610144981 */ /* 0x000ea2000c1e1900 */
[----:B---3--:R-:W-:Y:S02]  /*0ad0*/  @P5 LOP3.LUT R0, R0, R19, RZ, 0x3c, !PT ;  /* 0x0000001300005212 */ /* 0x008fe400078e3cff */
[----:B------:R-:W-:Y:S01]  /*0ae0*/  @P2 LOP3.LUT R5, R5, R24, RZ, 0x3c, !PT ;  /* 0x0000001805052212 */ /* 0x000fe200078e3cff */
[----:B------:R-:W3:Y:S01]  /*0af0*/  @P3 LDG.E R19, desc[UR6][R16.64+0xe0] ;  /* 0x0000e00610133981 */ /* 0x000ee2000c1e1900 */
[----:B----4-:R-:W-:-:S03]  /*0b00*/  @P1 LOP3.LUT R2, R2, R23, RZ, 0x3c, !PT ;  /* 0x0000001702021212 */ /* 0x010fc600078e3cff */
[----:B------:R-:W4:Y:S04]  /*0b10*/  @P3 LDG.E R24, desc[UR6][R16.64+0xec] ;  /* 0x0000ec0610183981 */ /* 0x000f28000c1e1900 */
[----:B------:R-:W2:Y:S01]  /*0b20*/  @P4 LDG.E R23, desc[UR6][R16.64+0xf4] ;  /* 0x0000f40610174981 */ /* 0x000ea2000c1e1900 */
[----:B------:R-:W-:-:S03]  /*0b30*/  @P1 LOP3.LUT R4, R4, R21, RZ, 0x3c, !PT ;  /* 0x0000001504041212 */ /* 0x000fc600078e3cff */
[----:B------:R-:W2:Y:S01]  /*0b40*/  @P3 LDG.E R21, desc[UR6][R16.64+0xe8] ;  /* 0x0000e80610153981 */ /* 0x000ea2000c1e1900 */
[----:B------:R-:W-:Y:S02]  /*0b50*/  @P2 LOP3.LUT R3, R3, R18, RZ, 0x3c, !PT ;  /* 0x0000001203032212 */ /* 0x000fe400078e3cff */
[----:B------:R-:W-:Y:S01]  /*0b60*/  @P2 LOP3.LUT R4, R4, R25, RZ, 0x3c, !PT ;  /* 0x0000001904042212 */ /* 0x000fe200078e3cff */
[----:B------:R-:W2:Y:S04]  /*0b70*/  @P5 LDG.E R18, desc[UR6][R16.64+0x10c] ;  /* 0x00010c0610125981 */ /* 0x000ea8000c1e1900 */
[----:B------:R-:W2:Y:S01]  /*0b80*/  @P4 LDG.E R25, desc[UR6][R16.64+0xfc] ;  /* 0x0000fc0610194981 */ /* 0x000ea2000c1e1900 */
[----:B------:R-:W-:-:S03]  /*0b90*/  @P2 LOP3.LUT R2, R2, R15, RZ, 0x3c, !PT ;  /* 0x0000000f02022212 */ /* 0x000fc600078e3cff */
[----:B------:R-:W2:Y:S01]  /*0ba0*/  @P5 LDG.E R15, desc[UR6][R16.64+0x110] ;  /* 0x00011006100f5981 */ /* 0x000ea2000c1e1900 */
[----:B------:R-:W-:-:S03]  /*0bb0*/  @P3 LOP3.LUT R5, R5, R22, RZ, 0x3c, !PT ;  /* 0x0000001605053212 */ /* 0x000fc600078e3cff */
[----:B------:R-:W2:Y:S01]  /*0bc0*/  @P5 LDG.E R22, desc[UR6][R16.64+0x114] ;  /* 0x0001140610165981 */ /* 0x000ea2000c1e1900 */
[----:B------:R-:W-:Y:S02]  /*0bd0*/  @P6 LOP3.LUT R0, R0, R27, RZ, 0x3c, !PT ;  /* 0x0000001b00006212 */ /* 0x000fe400078e3cff */
[----:B------:R-:W-:Y:S01]  /*0be0*/  @P4 LOP3.LUT R5, R5, R26, RZ, 0x3c, !PT ;  /* 0x0000001a05054212 */ /* 0x000fe200078e3cff */
[----:B------:R-:W2:Y:S04]  /*0bf0*/  @P0 LDG.E R27, desc[UR6][R16.64+0x12c] ;  /* 0x00012c06101b0981 */ /* 0x000ea8000c1e1900 */
[----:B------:R-:W2:Y:S01]  /*0c00*/  @P0 LDG.E R26, desc[UR6][R16.64+0x134] ;  /* 0x00013406101a0981 */ /* 0x000ea2000c1e1900 */
[----:B---3--:R-:W-:-:S03]  /*0c10*/  @P3 LOP3.LUT R4, R4, R19, RZ, 0x3c, !PT ;  /* 0x0000001304043212 */ /* 0x008fc600078e3cff */
[----:B------:R-:W3:Y:S01]  /*0c20*/  @P6 LDG.E R19, desc[UR6][R16.64+0x11c] ;  /* 0x00011c0610136981 */ /* 0x000ee2000c1e1900 */
[----:B----4-:R-:W-:-:S03]  /*0c30*/  @P3 LOP3.LUT R3, R3, R24, RZ, 0x3c, !PT ;  /* 0x0000001803033212 */ /* 0x010fc600078e3cff */
[----:B------:R-:W4:Y:S01]  /*0c40*/  @P6 LDG.E R24, desc[UR6][R16.64+0x128] ;  /* 0x0001280610186981 */ /* 0x000f22000c1e1900 */
[----:B--2---:R-:W-:Y:S02]  /*0c50*/  @P4 LOP3.LUT R4, R4, R23, RZ, 0x3c, !PT ;  /* 0x0000001704044212 */ /* 0x004fe400078e3cff */
[----:B------:R-:W-:Y:S01]  /*0c60*/  @P4 LOP3.LUT R3, R3, R20, RZ, 0x3c, !PT ;  /* 0x0000001403034212 */ /* 0x000fe200078e3cff */
[----:B------:R-:W2:Y:S01]  /*0c70*/  @P0 LDG.E R23, desc[UR6][R16.64+0x138] ;  /* 0x0001380610170981 */ /* 0x000ea2000c1e1900 */
[----:B------:R-:W-:-:S03]  /*0c80*/  @P5 LOP3.LUT R4, R4, R13, RZ, 0x3c, !PT ;  /* 0x0000000d04045212 */ /* 0x000fc600078e3cff */
[----:B------:R-:W2:Y:S01]  /*0c90*/  @P6 LDG.E R20, desc[UR6][R16.64+0x120] ;  /* 0x0001200610146981 */ /* 0x000ea2000c1e1900 */
[----:B------:R-:W-:-:S03]  /*0ca0*/  @P3 LOP3.LUT R2, R2, R21, RZ, 0x3c, !PT ;  /* 0x0000001502023212 */ /* 0x000fc600078e3cff */
[----:B------:R-:W2:Y:S04]  /*0cb0*/  @P6 LDG.E R21, desc[UR6][R16.64+0x124] ;  /* 0x0001240610156981 */ /* 0x000ea8000c1e1900 */
[----:B------:R-:W2:Y:S01]  /*0cc0*/  @P0 LDG.E R13, desc[UR6][R16.64+0x130] ;  /* 0x00013006100d0981 */ /* 0x000ea2000c1e1900 */
[----:B------:R-:W-:Y:S01]  /*0cd0*/  UIADD3 UR4, UPT, UPT, UR4, 0x10, URZ ;  /* 0x0000001004047890 */ /* 0x000fe2000fffe0ff */
[----:B------:R-:W-:-:S03]  /*0ce0*/  @P4 LOP3.LUT R2, R2, R25, RZ, 0x3c, !PT ;  /* 0x0000001902024212 */ /* 0x000fc600078e3cff */
[----:B------:R-:W-:Y:S01]  /*0cf0*/  UISETP.NE.AND UP0, UPT, UR4, 0x20, UPT ;  /* 0x000000200400788c */ /* 0x000fe2000bf05270 */
[----:B------:R-:W-:Y:S02]  /*0d00*/  @P5 LOP3.LUT R5, R5, R18, RZ, 0x3c, !PT ;  /* 0x0000001205055212 */ /* 0x000fe400078e3cff */
[----:B------:R-:W-:Y:S02]  /*0d10*/  @P5 LOP3.LUT R2, R2, R15, RZ, 0x3c, !PT ;  /* 0x0000000f02025212 */ /* 0x000fe400078e3cff */
[----:B------:R-:W-:Y:S02]  /*0d20*/  @P5 LOP3.LUT R3, R3, R22, RZ, 0x3c, !PT ;  /* 0x0000001603035212 */ /* 0x000fe400078e3cff */
[----:B------:R-:W-:Y:S02]  /*0d30*/  @P0 LOP3.LUT R0, R0, R27, RZ, 0x3c, !PT ;  /* 0x0000001b00000212 */ /* 0x000fe400078e3cff */
[----:B---3--:R-:W-:Y:S02]  /*0d40*/  @P6 LOP3.LUT R4, R4, R19, RZ, 0x3c, !PT ;  /* 0x0000001304046212 */ /* 0x008fe400078e3cff */
[----:B----4-:R-:W-:-:S04]  /*0d50*/  @P6 LOP3.LUT R3, R3, R24, RZ, 0x3c, !PT ;  /* 0x0000001803036212 */ /* 0x010fc800078e3cff */
[----:B------:R-:W-:Y:S02]  /*0d60*/  @P0 LOP3.LUT R3, R3, R28, RZ, 0x3c, !PT ;  /* 0x0000001c03030212 */ /* 0x000fe400078e3cff */
[----:B--2---:R-:W-:Y:S02]  /*0d70*/  @P6 LOP3.LUT R5, R5, R20, RZ, 0x3c, !PT ;  /* 0x0000001405056212 */ /* 0x004fe400078e3cff */
[----:B------:R-:W-:Y:S02]  /*0d80*/  @P6 LOP3.LUT R2, R2, R21, RZ, 0x3c, !PT ;  /* 0x0000001502026212 */ /* 0x000fe400078e3cff */
[----:B------:R-:W-:Y:S02]  /*0d90*/  @P0 LOP3.LUT R5, R5, R26, RZ, 0x3c, !PT ;  /* 0x0000001a05050212 */ /* 0x000fe400078e3cff */
[----:B------:R-:W-:Y:S02]  /*0da0*/  @P0 LOP3.LUT R4, R4, R13, RZ, 0x3c, !PT ;  /* 0x0000000d04040212 */ /* 0x000fe400078e3cff */
[----:B------:R-:W-:Y:S01]  /*0db0*/  @P0 LOP3.LUT R2, R2, R23, RZ, 0x3c, !PT ;  /* 0x0000001702020212 */ /* 0x000fe200078e3cff */
[----:B------:R-:W-:Y:S06]  /*0dc0*/  BRA.U UP0, `(.L_x_22) ;  /* 0xfffffff500487547 */ /* 0x000fec000b83ffff */
[----:B------:R-:W-:-:S05]  /*0dd0*/  VIADD R6, R6, 0x1 ;  /* 0x0000000106067836 */ /* 0x000fca0000000000 */
[----:B------:R-:W-:-:S13]  /*0de0*/  ISETP.NE.AND P0, PT, R6, 0x5, PT ;  /* 0x000000050600780c */ /* 0x000fda0003f05270 */
[----:B------:R-:W-:Y:S05]  /*0df0*/  @P0 BRA `(.L_x_23) ;  /* 0xfffffff400300947 */ /* 0x000fea000383ffff */
[----:B------:R-:W-:Y:S01]  /*0e00*/  LOP3.LUT R6, R7, 0x3, RZ, 0xc0, !PT ;  /* 0x0000000307067812 */ /* 0x000fe200078ec0ff */
[----:B------:R1:W-:Y:S03]  /*0e10*/  STL.64 [R1+0x8], R4 ;  /* 0x0000080401007387 */ /* 0x0003e60000100a00 */
[----:B------:R-:W-:Y:S01]  /*0e20*/  ISETP.NE.U32.AND P0, PT, R6, 0x1, PT ;  /* 0x000000010600780c */ /* 0x000fe20003f05070 */
[----:B------:R1:W-:Y:S03]  /*0e30*/  STL.64 [R1+0x10], R2 ;  /* 0x0000100201007387 */ /* 0x0003e60000100a00 */
[----:B------:R-:W-:Y:S01]  /*0e40*/  ISETP.NE.AND.EX P0, PT, RZ, RZ, PT, P0 ;  /* 0x000000ffff00720c */ /* 0x000fe20003f05300 */
[----:B------:R1:W-:-:S12]  /*0e50*/  STL [R1+0x4], R0 ;  /* 0x0000040001007387 */ /* 0x0003d80000100800 */
[----:B-1----:R-:W-:Y:S05]  /*0e60*/  @!P0 BRA `(.L_x_21) ;  /* 0x0000001800088947 */ /* 0x002fea0003800000 */
[----:B------:R-:W-:Y:S01]  /*0e70*/  UMOV UR4, URZ ;  /* 0x000000ff00047c82 */ /* 0x000fe20008000000 */
[----:B------:R-:W-:Y:S01]  /*0e80*/  UMOV UR5, URZ ;  /* 0x000000ff00057c82 */ /* 0x000fe20008000000 */
[----:B------:R-:W-:Y:S02]  /*0e90*/  IMAD.MOV.U32 R0, RZ, RZ, RZ ;  /* 0x000000ffff007224 */ /* 0x000fe400078e00ff */
[----:B------:R-:W-:Y:S02]  /*0ea0*/  IMAD.MOV.U32 R6, RZ, RZ, RZ ;  /* 0x000000ffff067224 */ /* 0x000fe400078e00ff */
[----:B------:R-:W-:Y:S02]  /*0eb0*/  IMAD.MOV.U32 R2, RZ, RZ, RZ ;  /* 0x000000ffff027224 */ /* 0x000fe400078e00ff */
[----:B------:R-:W-:Y:S02]  /*0ec0*/  IMAD.MOV.U32 R5, RZ, RZ, RZ ;  /* 0x000000ffff057224 */ /* 0x000fe400078e00ff */
[----:B------:R-:W-:-:S02]  /*0ed0*/  IMAD.U32 R3, RZ, RZ, UR4 ;  /* 0x00000004ff037e24 */ /* 0x000fc4000f8e00ff */
[----:B------:R-:W-:-:S07]  /*0ee0*/  IMAD.U32 R4, RZ, RZ, UR5 ;  /* 0x00000005ff047e24 */ /* 0x000fce000f8e00ff */
.L_x_25:
[----:B------:R-:W-:-:S06]  /*0ef0*/  IMAD R11, R6, 0x4, R1 ;  /* 0x00000004060b7824 */ /* 0x000fcc00078e0201 */
[----:B------:R-:W5:Y:S01]  /*0f00*/  LDL R11, [R11+0x4] ;  /* 0x000004000b0b7983 */ /* 0x000f620000100800 */
[----:B------:R-:W-:-:S05]  /*0f10*/  UMOV UR4, URZ ;  /* 0x000000ff00047c82 */ /* 0x000fca0008000000 */
.L_x_24:
        /* <DEDUP_REMOVED lines=8> */
[----:B------:R-:W2:Y:S04]  /*0fa0*/  @!P0 LDG.E R13, desc[UR6][R16.64] ;  /* 0x00000006100d8981 */ /* 0x000ea8000c1e1900 */
        /* <DEDUP_REMOVED lines=169> */
[----:B------:R1:W-:Y:S03]  /*1a40*/  STL [R1+0x4], R0 ;  /* 0x0000040001007387 */ /* 0x0003e60000100800 */
[----:B------:R-:W-:Y:S01]  /*1a50*/  ISETP.NE.U32.AND P0, PT, R6, 0x3, PT ;  /* 0x000000030600780c */ /* 0x000fe20003f05070 */
[----:B------:R1:W-:Y:S03]  /*1a60*/  STL.64 [R1+0x8], R4 ;  /* 0x0000080401007387 */ /* 0x0003e60000100a00 */
[----:B------:R-:W-:Y:S01]  /*1a70*/  ISETP.NE.AND.EX P0, PT, RZ, RZ, PT, P0 ;  /* 0x000000ffff00720c */ /* 0x000fe20003f05300 */
[----:B------:R1:W-:-:S12]  /*1a80*/  STL.64 [R1+0x10], R2 ;  /* 0x0000100201007387 */ /* 0x0003d80000100a00 */
[----:B-1----:R-:W-:Y:S05]  /*1a90*/  @P0 BRA `(.L_x_21) ;  /* 0x0000000800fc0947 */ /* 0x002fea0003800000 */
        /* <DEDUP_REMOVED lines=8> */
.L_x_27:
[----:B------:R-:W-:-:S06]  /*1b20*/  IMAD R11, R6, 0x4, R1 ;  /* 0x00000004060b7824 */ /* 0x000fcc00078e0201 */
[----:B------:R-:W5:Y:S01]  /*1b30*/  LDL R11, [R11+0x4] ;  /* 0x000004000b0b7983 */ /* 0x000f620000100800 */
[----:B------:R-:W-:-:S05]  /*1b40*/  UMOV UR4, URZ ;  /* 0x000000ff00047c82 */ /* 0x000fca0008000000 */
.L_x_26:
        /* <DEDUP_REMOVED lines=177> */
[----:B------:R1:W-:Y:S04]  /*2660*/  STL [R1+0x4], R0 ;  /* 0x0000040001007387 */ /* 0x0003e80000100800 */
[----:B------:R1:W-:Y:S04]  /*2670*/  STL.64 [R1+0x8], R4 ;  /* 0x0000080401007387 */ /* 0x0003e80000100a00 */
[----:B------:R1:W-:Y:S02]  /*2680*/  STL.64 [R1+0x10], R2 ;  /* 0x0000100201007387 */ /* 0x0003e40000100a00 */
.L_x_21:
[----:B0-----:R-:W-:Y:S05]  /*2690*/  BSYNC.RECONVERGENT B1 ;  /* 0x0000000000017941 */ /* 0x001fea0003800200 */
.L_x_20:
[C---:B------:R-:W-:Y:S01]  /*26a0*/  ISETP.GT.U32.AND P0, PT, R7.reuse, 0x3, PT ;  /* 0x000000030700780c */ /* 0x040fe20003f04070 */
[----:B------:R-:W-:Y:S01]  /*26b0*/  VIADD R10, R10, 0x1 ;  /* 0x000000010a0a7836 */ /* 0x000fe20000000000 */
[--C-:B------:R-:W-:Y:S02]  /*26c0*/  SHF.R.U64 R7, R7, 0x2, R14.reuse ;  /* 0x0000000207077819 */ /* 0x100fe4000000120e */
[----:B------:R-:W-:Y:S02]  /*26d0*/  ISETP.GT.U32.AND.EX P0, PT, R14, RZ, PT, P0 ;  /* 0x000000ff0e00720c */ /* 0x000fe40003f04100 */
[----:B------:R-:W-:-:S11]  /*26e0*/  SHF.R.U32.HI R14, RZ, 0x2, R14 ;  /* 0x00000002ff0e7819 */ /* 0x000fd6000001160e */
[----:B------:R-:W-:Y:S05]  /*26f0*/  @P0 BRA `(.L_x_28) ;  /* 0xffffffd800c40947 */ /* 0x000fea000383ffff */
.L_x_19:
[----:B0-----:R-:W-:Y:S05]  /*2700*/  BSYNC.RECONVERGENT B0 ;  /* 0x0000000000007941 */ /* 0x001fea0003800200 */
.L_x_18:
[----:B-1----:R-:W-:Y:S01]  /*2710*/  SHF.R.U32.HI R5, RZ, 0x2, R0 ;  /* 0x00000002ff057819 */ /* 0x002fe20000011600 */
[----:B------:R-:W-:Y:S01]  /*2720*/  IMAD.MOV.U32 R6, RZ, RZ, 0x0 ;  /* 0x00000000ff067424 */ /* 0x000fe200078e00ff */
[----:B------:R-:W-:Y:S01]  /*2730*/  SHF.R.U32.HI R7, RZ, 0x2, R4 ;  /* 0x00000002ff077819 */ /* 0x000fe20000011604 */
[----:B------:R-:W0:Y:S01]  /*2740*/  LDCU.64 UR8, c[0x0][0x380] ;  /* 0x00007000ff0877ac */ /* 0x000e220008000a00 */
[----:B------:R-:W-:Y:S01]  /*2750*/  LOP3.LUT R5, R5, R0, RZ, 0x3c, !PT ;  /* 0x0000000005057212 */ /* 0x000fe200078e3cff */
[----:B------:R-:W-:Y:S01]  /*2760*/  IMAD.SHL.U32 R0, R3, 0x10, RZ ;  /* 0x0000001003007824 */ /* 0x000fe200078e00ff */
[----:B------:R-:W-:Y:S01]  /*2770*/  LOP3.LUT R7, R7, R4, RZ, 0x3c, !PT ;  /* 0x0000000407077212 */ /* 0x000fe200078e3cff */
[----:B------:R-:W-:Y:S01]  /*2780*/  UMOV UR4, 0x9999999a ;  /* 0x9999999a00047882 */ /* 0x000fe20000000000 */
[----:B------:R-:W-:Y:S01]  /*2790*/  UMOV UR5, 0x3fb99999 ;  /* 0x3fb9999900057882 */ /* 0x000fe20000000000 */
[----:B------:R-:W-:-:S05]  /*27a0*/  IMAD.SHL.U32 R2, R5, 0x2, RZ ;  /* 0x0000000205027824 */ /* 0x000fca00078e00ff */
[----:B------:R-:W-:-:S04]  /*27b0*/  LOP3.LUT R0, R5, R2, R0, 0x96, !PT ;  /* 0x0000000205007212 */ /* 0x000fc800078e9600 */
[----:B------:R-:W-:Y:S01]  /*27c0*/  LOP3.LUT R0, R0, R3, RZ, 0x3c, !PT ;  /* 0x0000000300007212 */ /* 0x000fe200078e3cff */
[----:B------:R-:W-:-:S04]  /*27d0*/  IMAD.SHL.U32 R3, R7, 0x2, RZ ;  /* 0x0000000207037824 */ /* 0x000fc800078e00ff */
[C---:B------:R-:W-:Y:S02]  /*27e0*/  IMAD.SHL.U32 R2, R0.reuse, 0x10, RZ ;  /* 0x0000001000027824 */ /* 0x040fe400078e00ff */
[----:B------:R-:W-:-:S03]  /*27f0*/  VIADD R5, R0, 0x97f2c90 ;  /* 0x097f2c9000057836 */ /* 0x000fc60000000000 */
[----:B------:R-:W-:Y:S01]  /*2800*/  LOP3.LUT R3, R7, R3, R2, 0x96, !PT ;  /* 0x0000000307037212 */ /* 0x000fe200078e9602 */
[----:B------:R-:W-:-:S03]  /*2810*/  IMAD.MOV.U32 R7, RZ, RZ, 0x3ca00000 ;  /* 0x3ca00000ff077424 */ /* 0x000fc600078e00ff */
[----:B------:R-:W-:-:S05]  /*2820*/  LOP3.LUT R3, R3, R0, RZ, 0x3c, !PT ;  /* 0x0000000003037212 */ /* 0x000fca00078e3cff */
[----:B------:R-:W-:-:S04]  /*2830*/  VIADD R3, R3, 0x984b455 ;  /* 0x0984b45503037836 */ /* 0x000fc80000000000 */
[----:B------:R-:W-:-:S03]  /*2840*/  IMAD.WIDE.U32 R2, R3, 0x200000, RZ ;  /* 0x0020000003027825 */ /* 0x000fc600078e00ff */
[----:B------:R-:W-:Y:S01]  /*2850*/  LOP3.LUT R4, R2, R5, RZ, 0x3c, !PT ;  /* 0x0000000502047212 */ /* 0x000fe200078e3cff */
[----:B------:R-:W-:-:S04]  /*2860*/  IMAD.MOV.U32 R5, RZ, RZ, R3 ;  /* 0x000000ffff057224 */ /* 0x000fc800078e0003 */
[----:B------:R-:W1:Y:S02]  /*2870*/  I2F.F64.U64 R2, R4 ;  /* 0x0000000400027312 */ /* 0x000e640000301800 */
[----:B-1----:R-:W-:Y:S01]  /*2880*/  DFMA R2, R2, R6, 5.5511151231257827021e-17 ;  /* 0x3c9000000202742b */ /* 0x002fe20000000006 */
[----:B------:R-:W-:Y:S02]  /*2890*/  SHF.R.S32.HI R7, RZ, 0x1f, R12 ;  /* 0x0000001fff077819 */ /* 0x000fe4000001140c */
[----:B0-----:R-:W-:-:S05]  /*28a0*/  LEA R6, P0, R12, UR8, 0x3 ;  /* 0x000000080c067c11 */ /* 0x001fca000f8018ff */
[----:B------:R-:W-:Y:S01]  /*28b0*/  DADD R2, R2, -0.5 ;  /* 0xbfe0000002027429 */ /* 0x000fe20000000000 */
[----:B------:R-:W-:-:S07]  /*28c0*/  LEA.HI.X R7, R12, UR9, R7, 0x3, P0 ;  /* 0x000000090c077c11 */ /* 0x000fce00080f1c07 */
[----:B------:R-:W-:-:S07]  /*28d0*/  DMUL R2, R2, UR4 ;  /* 0x0000000402027c28 */ /* 0x000fce0008000000 */
[----:B------:R-:W-:Y:S01]  /*28e0*/  STG.E.64 desc[UR6][R6.64], R2 ;  /* 0x0000000206007986 */ /* 0x000fe2000c101b06 */
[----:B------:R-:W-:Y:S05]  /*28f0*/  EXIT ;  /* 0x000000000000794d */ /* 0x000fea0003800000 */
.L_x_29:
        /* <DEDUP_REMOVED lines=16> */
.L_x_49:


//--------------------- .text._Z7init_W1Pdii      --------------------------
	.section	.text._Z7init_W1Pdii,"ax",@progbits
	.align	128
        .global         _Z7init_W1Pdii
        .type           _Z7init_W1Pdii,@function
        .size           _Z7init_W1Pdii,(.L_x_50 - _Z7init_W1Pdii)
        .other          _Z7init_W1Pdii,@"STO_CUDA_ENTRY STV_DEFAULT"
_Z7init_W1Pdii:
.text._Z7init_W1Pdii:
        /* <DEDUP_REMOVED lines=33> */
.L_x_40:
        /* <DEDUP_REMOVED lines=11> */
.L_x_35:
[----:B------:R-:W-:-:S06]  /*02c0*/  IMAD R11, R6, 0x4, R1 ;  /* 0x00000004060b7824 */ /* 0x000fcc00078e0201 */
[----:B------:R-:W5:Y:S01]  /*02d0*/  LDL R11, [R11+0x4] ;  /* 0x000004000b0b7983 */ /* 0x000f620000100800 */
[----:B------:R-:W-:-:S05]  /*02e0*/  UMOV UR4, URZ ;  /* 0x000000ff00047c82 */ /* 0x000fca0008000000 */
.L_x_34:
        /* <DEDUP_REMOVED lines=192> */
.L_x_37:
[----:B------:R-:W-:-:S06]  /*0ef0*/  IMAD R11, R6, 0x4, R1 ;  /* 0x00000004060b7824 */ /* 0x000fcc00078e0201 */
[----:B------:R-:W5:Y:S01]  /*0f00*/  LDL R11, [R11+0x4] ;  /* 0x000004000b0b7983 */ /* 0x000f620000100800 */
[----:B------:R-:W-:-:S05]  /*0f10*/  UMOV UR4, URZ ;  /* 0x000000ff00047c82 */ /* 0x000fca0008000000 */
.L_x_36:
        /* <DEDUP_REMOVED lines=192> */
.L_x_39:
[----:B------:R-:W-:-:S06]  /*1b20*/  IMAD R11, R6, 0x4, R1 ;  /* 0x00000004060b7824 */ /* 0x000fcc00078e0201 */
[----:B------:R-:W5:Y:S01]  /*1b30*/  LDL R11, [R11+0x4] ;  /* 0x000004000b0b7983 */ /* 0x000f620000100800 */
[----:B------:R-:W-:-:S05]  /*1b40*/  UMOV UR4, URZ ;  /* 0x000000ff00047c82 */ /* 0x000fca0008000000 */
.L_x_38:
        /* <DEDUP_REMOVED lines=180> */
.L_x_33:
[----:B0-----:R-:W-:Y:S05]  /*2690*/  BSYNC.RECONVERGENT B1 ;  /* 0x0000000000017941 */ /* 0x001fea0003800200 */
.L_x_32:
[C---:B------:R-:W-:Y:S01]  /*26a0*/  ISETP.GT.U32.AND P0, PT, R7.reuse, 0x3, PT ;  /* 0x000000030700780c */ /* 0x040fe20003f04070 */
[----:B------:R-:W-:Y:S01]  /*26b0*/  VIADD R10, R10, 0x1 ;  /* 0x000000010a0a7836 */ /* 0x000fe20000000000 */
[--C-:B------:R-:W-:Y:S02]  /*26c0*/  SHF.R.U64 R7, R7, 0x2, R14.reuse ;  /* 0x0000000207077819 */ /* 0x100fe4000000120e */
[----:B------:R-:W-:Y:S02]  /*26d0*/  ISETP.GT.U32.AND.EX P0, PT, R14, RZ, PT, P0 ;  /* 0x000000ff0e00720c */ /* 0x000fe40003f04100 */
[----:B------:R-:W-:-:S11]  /*26e0*/  SHF.R.U32.HI R14, RZ, 0x2, R14 ;  /* 0x00000002ff0e7819 */ /* 0x000fd6000001160e */
[----:B------:R-:W-:Y:S05]  /*26f0*/  @P0 BRA `(.L_x_40) ;  /* 0xffffffd800c40947 */ /* 0x000fea000383ffff */
.L_x_31:
[----:B0-----:R-:W-:Y:S05]  /*2700*/  BSYNC.RECONVERGENT B0 ;  /* 0x0000000000007941 */ /* 0x001fea0003800200 */
.L_x_30:
        /* <DEDUP_REMOVED lines=31> */
.L_x_41:
        /* <DEDUP_REMOVED lines=16> */
.L_x_50:


//--------------------- .nv.global.init           --------------------------
	.section	.nv.global.init,"aw",@progbits
	.align	4
.nv.global.init:
	.type		mrg32k3aM1SubSeq,@object
	.size		mrg32k3aM1SubSeq,(mrg32k3aM2SubSeq - mrg32k3aM1SubSeq)
mrg32k3aM1SubSeq:
        /*0000*/ 	.byte	0x0b, 0xcc, 0xee, 0x04, 0x73, 0x29, 0x8b, 0x6f, 0xf6, 0x53, 0x03, 0xf6, 0x23, 0xf6, 0xea, 0xda
        /* <DEDUP_REMOVED lines=125> */
	.type		mrg32k3aM2SubSeq,@object
	.size		mrg32k3aM2SubSeq,(mrg32k3aM1 - mrg32k3aM2SubSeq)
mrg32k3aM2SubSeq:
        /* <DEDUP_REMOVED lines=126> */
	.type		mrg32k3aM1,@object
	.size		mrg32k3aM1,(mrg32k3aM1Seq - mrg32k3aM1)
mrg32k3aM1:
        /* <DEDUP_REMOVED lines=144> */
	.type		mrg32k3aM1Seq,@object
	.size		mrg32k3aM1Seq,(mrg32k3aM2 - mrg32k3aM1Seq)
mrg32k3aM1Seq:
        /* <DEDUP_REMOVED lines=144> */
	.type		mrg32k3aM2,@object
	.size		mrg32k3aM2,(mrg32k3aM2Seq - mrg32k3aM2)
mrg32k3aM2:
        /* <DEDUP_REMOVED lines=144> */
	.type		mrg32k3aM2Seq,@object
	.size		mrg32k3aM2Seq,(precalc_xorwow_matrix - mrg32k3aM2Seq)
mrg32k3aM2Seq:
        /* <DEDUP_REMOVED lines=144> */
	.type		precalc_xorwow_matrix,@object
	.size		precalc_xorwow_matrix,(precalc_xorwow_offset_matrix - precalc_xorwow_matrix)
precalc_xorwow_matrix:
        /* <DEDUP_REMOVED lines=6400> */
	.type		precalc_xorwow_offset_matrix,@object
	.size		precalc_xorwow_offset_matrix,(.L_1 - precalc_xorwow_offset_matrix)
precalc_xorwow_offset_matrix:
        /* <DEDUP_REMOVED lines=6400> */
.L_1:


//--------------------- .nv.shared.reserved.0     --------------------------
	.section	.nv.shared.reserved.0,"aw",@nobits
	.weak		__nv_reservedSMEM_offset_0_alias
	.size		__nv_reservedSMEM_offset_0_alias, 0, 64
	.other		__nv_reservedSMEM_offset_0_alias,@"STO_CUDA_RESERVED_SHARED STV_DEFAULT"
__nv_reservedSMEM_offset_0_alias:
	.zero		0
	.zero		64


//--------------------- .nv.constant0._Z14updateWeights1P19NeuralNetworkDevicePdS1_ --------------------------
	.section	.nv.constant0._Z14updateWeights1P19NeuralNetworkDevicePdS1_,"a",@progbits
	.sectionflags	@""
	.align	4
.nv.constant0._Z14updateWeights1P19NeuralNetworkDevicePdS1_:
	.zero		920


//--------------------- .nv.constant0._Z14updateWeights2P19NeuralNetworkDevicePdS1_ --------------------------
	.section	.nv.constant0._Z14updateWeights2P19NeuralNetworkDevicePdS1_,"a",@progbits
	.sectionflags	@""
	.align	4
.nv.constant0._Z14updateWeights2P19NeuralNetworkDevicePdS1_:
	.zero		920


//--------------------- .nv.constant0._Z19hiddenLayerGradientP19NeuralNetworkDevicePdS1_S1_ --------------------------
	.section	.nv.constant0._Z19hiddenLayerGradientP19NeuralNetworkDevicePdS1_S1_,"a",@progbits
	.sectionflags	@""
	.align	4
.nv.constant0._Z19hiddenLayerGradientP19NeuralNetworkDevicePdS1_S1_:
	.zero		928


//--------------------- .nv.constant0._Z13layerGradientPdS_S_ --------------------------
	.section	.nv.constant0._Z13layerGradientPdS_S_,"a",@progbits
	.sectionflags	@""
	.align	4
.nv.constant0._Z13layerGradientPdS_S_:
	.zero		920


//--------------------- .nv.constant0._Z6relu_dPd --------------------------
	.section	.nv.constant0._Z6relu_dPd,"a",@progbits
	.sectionflags	@""
	.align	4
.nv.constant0._Z6relu_dPd:
	.zero		904


//--------------------- .nv.constant0._Z6layer2P19NeuralNetworkDevicePdS1_ --------------------------
	.section	.nv.constant0._Z6layer2P19NeuralNetworkDevicePdS1_,"a",@progbits
	.sectionflags	@""
	.align	4
.nv.constant0._Z6layer2P19NeuralNetworkDevicePdS1_:
	.zero		920


//--------------------- .nv.constant0._Z6layer1P19NeuralNetworkDevicePdS1_ --------------------------
	.section	.nv.constant0._Z6layer1P19NeuralNetworkDevicePdS1_,"a",@progbits
	.sectionflags	@""
	.align	4
.nv.constant0._Z6layer1P19NeuralNetworkDevicePdS1_:
	.zero		920


//--------------------- .nv.constant0._Z7init_W2Pdii --------------------------
	.section	.nv.constant0._Z7init_W2Pdii,"a",@progbits
	.sectionflags	@""
	.align	4
.nv.constant0._Z7init_W2Pdii:
	.zero		912


//--------------------- .nv.constant0._Z7init_W1Pdii --------------------------
	.section	.nv.constant0._Z7init_W1Pdii,"a",@progbits
	.sectionflags	@""
	.align	4
.nv.constant0._Z7init_W1Pdii:
	.zero		912


//--------------------- SYMBOLS --------------------------

	.type		.nv.reservedSmem.offset0,@object
	.size		.nv.reservedSmem.offset0,0x4
